	.target	sm_90a

	.elftype	@"ET_EXEC"


//--------------------- .note.nv.tkinfo           --------------------------
	.section	.note.nv.tkinfo,"",@"SHT_NOTE"
	.sectionflags	@"SHF_NOTE_NV_TKINFO"
	.tkinfo
        /*0018*/ 	.word	0x00000002
        /*0030*/ 	.string	""
        /*0030*/ 	.string	"ptxas"
        /*0030*/ 	.string	"Cuda compilation tools, release 13.0, V13.0.88"
        /*0030*/ 	.string	"Build cuda_13.0.r13.0/compiler.36424714_0"
        /*0030*/ 	.string	"-v  -suppress-debug-info  -lineinfo  -arch sm_90a "



//--------------------- .note.nv.cuinfo           --------------------------
	.section	.note.nv.cuinfo,"",@"SHT_NOTE"
	.sectionflags	@"SHF_NOTE_NV_CUINFO"
        /*0018*/ 	.short	0x0002
        /*001a*/ 	.short	0x005a
        /*001c*/ 	.short	0x0082
	.zero		2


//--------------------- .nv.info                  --------------------------
	.section	.nv.info,"",@"SHT_CUDA_INFO"
	.align	4


	//----- nvinfo : EIATTR_REGCOUNT
	.align		4
        /*0000*/ 	.byte	0x04, 0x2f
        /*0002*/ 	.short	(.L_1 - .L_0)
	.align		4
.L_0:
        /*0004*/ 	.word	index@(gluon_wgmma)
        /*0008*/ 	.word	0x0000003a


	//----- nvinfo : EIATTR_FRAME_SIZE
	.align		4
.L_1:
        /*000c*/ 	.byte	0x04, 0x11
        /*000e*/ 	.short	(.L_3 - .L_2)
	.align		4
.L_2:
        /*0010*/ 	.word	index@(gluon_wgmma)
        /*0014*/ 	.word	0x00000000


	//----- nvinfo : EIATTR_MIN_STACK_SIZE
	.align		4
.L_3:
        /*0018*/ 	.byte	0x04, 0x12
        /*001a*/ 	.short	(.L_5 - .L_4)
	.align		4
.L_4:
        /*001c*/ 	.word	index@(gluon_wgmma)
        /*0020*/ 	.word	0x00000000
.L_5:


//--------------------- .nv.compat                --------------------------
	.section	.nv.compat,"",@"SHT_CUDA_COMPAT_INFO"
	.align	4
        /*0000*/ 	.byte	0x02, 0x09, 0x01, 0x00, 0x02, 0x02, 0x04, 0x00, 0x02, 0x05, 0x05, 0x00, 0x03, 0x07, 0x01, 0x01
        /*0010*/ 	.byte	0x02, 0x03, 0x03, 0x00, 0x02, 0x06, 0x01, 0x00, 0x04, 0x0b, 0x08, 0x00, 0x00, 0x00, 0x00, 0x00
        /*0020*/ 	.byte	0x00, 0x00, 0x00, 0x00


//--------------------- .nv.info.gluon_wgmma      --------------------------
	.section	.nv.info.gluon_wgmma,"",@"SHT_CUDA_INFO"
	.sectionflags	@""
	.align	4


	//----- nvinfo : EIATTR_CUDA_API_VERSION
	.align		4
        /*0000*/ 	.byte	0x04, 0x37
        /*0002*/ 	.short	(.L_7 - .L_6)
.L_6:
        /*0004*/ 	.word	0x00000082


	//----- nvinfo : EIATTR_KPARAM_INFO
	.align		4
.L_7:
        /*0008*/ 	.byte	0x04, 0x17
        /*000a*/ 	.short	(.L_9 - .L_8)
.L_8:
        /*000c*/ 	.word	0x00000000
        /*0010*/ 	.short	0x000a
        /*0012*/ 	.short	0x0048
        /*0014*/ 	.byte	0x00, 0xf4, 0x21, 0x00


	//----- nvinfo : EIATTR_KPARAM_INFO
	.align		4
.L_9:
        /*0018*/ 	.byte	0x04, 0x17
        /*001a*/ 	.short	(.L_11 - .L_10)
.L_10:
        /*001c*/ 	.word	0x00000000
        /*0020*/ 	.short	0x0009
        /*0022*/ 	.short	0x0040
        /*0024*/ 	.byte	0x00, 0xf4, 0x21, 0x00


	//----- nvinfo : EIATTR_KPARAM_INFO
	.align		4
.L_11:
        /*0028*/ 	.byte	0x04, 0x17
        /*002a*/ 	.short	(.L_13 - .L_12)
.L_12:
        /*002c*/ 	.word	0x00000000
        /*0030*/ 	.short	0x0008
        /*0032*/ 	.short	0x0038
        /*0034*/ 	.byte	0x00, 0xf0, 0x21, 0x00


	//----- nvinfo : EIATTR_KPARAM_INFO
	.align		4
.L_13:
        /*0038*/ 	.byte	0x04, 0x17
        /*003a*/ 	.short	(.L_15 - .L_14)
.L_14:
        /*003c*/ 	.word	0x00000000
        /*0040*/ 	.short	0x0007
        /*0042*/ 	.short	0x0030
        /*0044*/ 	.byte	0x00, 0xf0, 0x21, 0x00


	//----- nvinfo : EIATTR_KPARAM_INFO
	.align		4
.L_15:
        /*0048*/ 	.byte	0x04, 0x17
        /*004a*/ 	.short	(.L_17 - .L_16)
.L_16:
        /*004c*/ 	.word	0x00000000
        /*0050*/ 	.short	0x0006
        /*0052*/ 	.short	0x0028
        /*0054*/ 	.byte	0x00, 0xf0, 0x21, 0x00


	//----- nvinfo : EIATTR_KPARAM_INFO
	.align		4
.L_17:
        /*0058*/ 	.byte	0x04, 0x17
        /*005a*/ 	.short	(.L_19 - .L_18)
.L_18:
        /*005c*/ 	.word	0x00000000
        /*0060*/ 	.short	0x0005
        /*0062*/ 	.short	0x0020
        /*0064*/ 	.byte	0x00, 0xf0, 0x11, 0x00


	//----- nvinfo : EIATTR_KPARAM_INFO
	.align		4
.L_19:
        /*0068*/ 	.byte	0x04, 0x17
        /*006a*/ 	.short	(.L_21 - .L_20)
.L_20:
        /*006c*/ 	.word	0x00000000
        /*0070*/ 	.short	0x0004
        /*0072*/ 	.short	0x001c
        /*0074*/ 	.byte	0x00, 0xf0, 0x11, 0x00


	//----- nvinfo : EIATTR_KPARAM_INFO
	.align		4
.L_21:
        /*0078*/ 	.byte	0x04, 0x17
        /*007a*/ 	.short	(.L_23 - .L_22)
.L_22:
        /*007c*/ 	.word	0x00000000
        /*0080*/ 	.short	0x0003
        /*0082*/ 	.short	0x0018
        /*0084*/ 	.byte	0x00, 0xf0, 0x11, 0x00


	//----- nvinfo : EIATTR_KPARAM_INFO
	.align		4
.L_23:
        /*0088*/ 	.byte	0x04, 0x17
        /*008a*/ 	.short	(.L_25 - .L_24)
.L_24:
        /*008c*/ 	.word	0x00000000
        /*0090*/ 	.short	0x0002
        /*0092*/ 	.short	0x0010
        /*0094*/ 	.byte	0x00, 0xf4, 0x21, 0x00


	//----- nvinfo : EIATTR_KPARAM_INFO
	.align		4
.L_25:
        /*0098*/ 	.byte	0x04, 0x17
        /*009a*/ 	.short	(.L_27 - .L_26)
.L_26:
        /*009c*/ 	.word	0x00000000
        /*00a0*/ 	.short	0x0001
        /*00a2*/ 	.short	0x0008
        /*00a4*/ 	.byte	0x00, 0xf4, 0x21, 0x00


	//----- nvinfo : EIATTR_KPARAM_INFO
	.align		4
.L_27:
        /*00a8*/ 	.byte	0x04, 0x17
        /*00aa*/ 	.short	(.L_29 - .L_28)
.L_28:
        /*00ac*/ 	.word	0x00000000
        /*00b0*/ 	.short	0x0000
        /*00b2*/ 	.short	0x0000
        /*00b4*/ 	.byte	0x00, 0xf4, 0x21, 0x00


	//----- nvinfo : EIATTR_SPARSE_MMA_MASK
	.align		4
.L_29:
        /*00b8*/ 	.byte	0x03, 0x50
        /*00ba*/ 	.short	0x0000


	//----- nvinfo : EIATTR_MAXREG_COUNT
	.align		4
        /*00bc*/ 	.byte	0x03, 0x1b
        /*00be*/ 	.short	0x00ff


	//----- nvinfo : EIATTR_NUM_BARRIERS
	.align		4
        /*00c0*/ 	.byte	0x02, 0x4c
        /*00c2*/ 	.byte	0x01
	.zero		1


	//----- nvinfo : EIATTR_MERCURY_ISA_VERSION
	.align		4
        /*00c4*/ 	.byte	0x03, 0x5f
        /*00c6*/ 	.short	0x0101


	//----- nvinfo : EIATTR_INT_WARP_WIDE_INSTR_OFFSETS
	.align		4
        /*00c8*/ 	.byte	0x04, 0x31
        /*00ca*/ 	.short	(.L_31 - .L_30)


	//   ....[0]....
.L_30:
        /*00cc*/ 	.word	0x00001340


	//   ....[1]....
        /*00d0*/ 	.word	0x00001360


	//   ....[2]....
        /*00d4*/ 	.word	0x00001370


	//   ....[3]....
        /*00d8*/ 	.word	0x00001380


	//   ....[4]....
        /*00dc*/ 	.word	0x00001490


	//   ....[5]....
        /*00e0*/ 	.word	0x00001730


	//   ....[6]....
        /*00e4*/ 	.word	0x00001740


	//   ....[7]....
        /*00e8*/ 	.word	0x000017b0


	//   ....[8]....
        /*00ec*/ 	.word	0x000017c0


	//   ....[9]....
        /*00f0*/ 	.word	0x00001cf0


	//   ....[10]....
        /*00f4*/ 	.word	0x00001d00


	//----- nvinfo : EIATTR_COOP_GROUP_MASK_REGIDS
	.align		4
.L_31:
        /*00f8*/ 	.byte	0x04, 0x29
        /*00fa*/ 	.short	(.L_33 - .L_32)


	//   ....[0]....
.L_32:
        /*00fc*/ 	.word	0xffffffff


	//   ....[1]....
        /*0100*/ 	.word	0xffffffff


	//   ....[2]....
        /*0104*/ 	.word	0xffffffff


	//----- nvinfo : EIATTR_COOP_GROUP_INSTR_OFFSETS
	.align		4
.L_33:
        /*0108*/ 	.byte	0x04, 0x28
        /*010a*/ 	.short	(.L_35 - .L_34)


	//   ....[0]....
.L_34:
        /*010c*/ 	.word	0x00000150


	//   ....[1]....
        /*0110*/ 	.word	0x00000720


	//   ....[2]....
        /*0114*/ 	.word	0x00000cd0


	//----- nvinfo : EIATTR_MBARRIER_INSTR_OFFSETS
	.align		4
.L_35:
        /*0118*/ 	.byte	0x04, 0x39
        /*011a*/ 	.short	(.L_37 - .L_36)


	//   ....[0]....
.L_36:
        /*011c*/ 	.word	0x000014e0
        /*0120*/ 	.word	0x000000ff
        /*0124*/ 	.word	0x00008000
        /*0128*/ 	.short	0x0100
        /*012a*/ 	.byte	0x0c
	.zero		1


	//   ....[1]....
        /*012c*/ 	.word	0x00001500
        /*0130*/ 	.word	0x000000ff
        /*0134*/ 	.word	0x00008008
        /*0138*/ 	.short	0x0100
        /*013a*/ 	.byte	0x0c
	.zero		1


	//   ....[2]....
        /*013c*/ 	.word	0x00001530
        /*0140*/ 	.word	0x000000ff
        /*0144*/ 	.word	0x00008010
        /*0148*/ 	.short	0x0100
        /*014a*/ 	.byte	0x0c
	.zero		1


	//   ....[3]....
        /*014c*/ 	.word	0x00001550
        /*0150*/ 	.word	0x000000ff
        /*0154*/ 	.word	0x00008018
        /*0158*/ 	.short	0x0100
        /*015a*/ 	.byte	0x0c
	.zero		1


	//   ....[4]....
        /*015c*/ 	.word	0x00001870
        /*0160*/ 	.word	0x000000ff
        /*0164*/ 	.word	0x00008000
        /*0168*/ 	.short	0x010a
        /*016a*/ 	.byte	0x0d
	.zero		1


	//   ....[5]....
        /*016c*/ 	.word	0x00001b90
        /*0170*/ 	.word	0x000000ff
        /*0174*/ 	.word	0x00008000
        /*0178*/ 	.short	0x0108
        /*017a*/ 	.byte	0x0c
	.zero		1


	//   ....[6]....
        /*017c*/ 	.word	0x00001cb0
        /*0180*/ 	.word	0x000000ff
        /*0184*/ 	.word	0x00008008
        /*0188*/ 	.short	0x0108
        /*018a*/ 	.byte	0x0c
	.zero		1


	//   ....[7]....
        /*018c*/ 	.word	0x00001d30
        /*0190*/ 	.word	0x000000ff
        /*0194*/ 	.word	0x00008010
        /*0198*/ 	.short	0x0108
        /*019a*/ 	.byte	0x0c
	.zero		1


	//   ....[8]....
        /*019c*/ 	.word	0x00001d50
        /*01a0*/ 	.word	0x000000ff
        /*01a4*/ 	.word	0x00008018
        /*01a8*/ 	.short	0x0108
        /*01aa*/ 	.byte	0x0c
	.zero		1


	//   ....[9]....
        /*01ac*/ 	.word	0x00001e20
        /*01b0*/ 	.word	0x000000ff
        /*01b4*/ 	.word	0x00008000
        /*01b8*/ 	.short	0x010a
        /*01ba*/ 	.byte	0x0d
	.zero		1


	//----- nvinfo : EIATTR_NUM_MBARRIERS
	.align		4
.L_37:
        /*01bc*/ 	.byte	0x03, 0x38
        /*01be*/ 	.short	0x0004


	//----- nvinfo : EIATTR_EXIT_INSTR_OFFSETS
	.align		4
        /*01c0*/ 	.byte	0x04, 0x1c
        /*01c2*/ 	.short	(.L_39 - .L_38)


	//   ....[0]....
.L_38:
        /*01c4*/ 	.word	0x00001e10


	//----- nvinfo : EIATTR_REQNTID
	.align		4
.L_39:
        /*01c8*/ 	.byte	0x04, 0x10
        /*01ca*/ 	.short	(.L_41 - .L_40)
.L_40:
        /*01cc*/ 	.word	0x00000080
        /*01d0*/ 	.word	0x00000001
        /*01d4*/ 	.word	0x00000001


	//----- nvinfo : EIATTR_CRS_STACK_SIZE
	.align		4
.L_41:
        /*01d8*/ 	.byte	0x04, 0x1e
        /*01da*/ 	.short	(.L_43 - .L_42)
.L_42:
        /*01dc*/ 	.word	0x00000000


	//----- nvinfo : EIATTR_CBANK_PARAM_SIZE
	.align		4
.L_43:
        /*01e0*/ 	.byte	0x03, 0x19
        /*01e2*/ 	.short	0x0050


	//----- nvinfo : EIATTR_PARAM_CBANK
	.align		4
        /*01e4*/ 	.byte	0x04, 0x0a
        /*01e6*/ 	.short	(.L_45 - .L_44)
	.align		4
.L_44:
        /*01e8*/ 	.word	index@(.nv.constant0.gluon_wgmma)
        /*01ec*/ 	.short	0x0210
        /*01ee*/ 	.short	0x0050


	//----- nvinfo : EIATTR_SW_WAR
	.align		4
.L_45:
        /*01f0*/ 	.byte	0x04, 0x36
        /*01f2*/ 	.short	(.L_47 - .L_46)
.L_46:
        /*01f4*/ 	.word	0x00000008
.L_47:


//--------------------- .nv.callgraph             --------------------------
	.section	.nv.callgraph,"",@"SHT_CUDA_CALLGRAPH"
	.align	4
	.sectionentsize	8
	.align		4
        /*0000*/ 	.word	0x00000000
	.align		4
        /*0004*/ 	.word	0xffffffff
	.align		4
        /*0008*/ 	.word	0x00000000
	.align		4
        /*000c*/ 	.word	0xfffffffe
	.align		4
        /*0010*/ 	.word	0x00000000
	.align		4
        /*0014*/ 	.word	0xfffffffd
	.align		4
        /*0018*/ 	.word	0x00000000
	.align		4
        /*001c*/ 	.word	0xfffffffc


//--------------------- .text.gluon_wgmma         --------------------------
	.section	.text.gluon_wgmma,"ax",@progbits
	.align	128
        .global         gluon_wgmma
        .type           gluon_wgmma,@function
        .size           gluon_wgmma,(.L_x_52 - gluon_wgmma)
        .other          gluon_wgmma,@"STO_CUDA_ENTRY STV_DEFAULT"
gluon_wgmma:
.text.gluon_wgmma:
[----:B------:R-:W-:Y:S01]  /*0000*/  LDC R1, c[0x0][0x28] ;  /* 0x00000a00ff017b82 */ /* 0x000fe20000000800 */
[----:B------:R-:W1:Y:S07]  /*0010*/  S2R R0, SR_TID.X ;  /* 0x0000000000007919 */ /* 0x000e6e0000002100 */
[----:B------:R-:W2:Y:S01]  /*0020*/  S2UR UR4, SR_CgaCtaId ;  /* 0x00000000000479c3 */ /* 0x000ea20000008800 */
[----:B------:R-:W-:Y:S01]  /*0030*/  UMOV UR12, 0x400 ;  /* 0x00000400000c7882 */ /* 0x000fe20000000000 */
[----:B------:R-:W-:Y:S01]  /*0040*/  ULDC UR6, c[0x0][0xc] ;  /* 0x0000030000067ab9 */ /* 0x000fe20000000800 */
[----:B------:R-:W-:Y:S01]  /*0050*/  ULDC.64 UR28, c[0x0][0x250] ;  /* 0x00009400001c7ab9 */ /* 0x000fe20000000a00 */
[----:B------:R-:W-:Y:S04]  /*0060*/  BSSY B0, `(.L_x_0) ;  /* 0x000001f000007945 */ /* 0x000fe80003800000 */
[----:B------:R-:W3:Y:S08]  /*0070*/  LDC R2, c[0x0][0x228] ;  /* 0x00008a00ff027b82 */ /* 0x000ef00000000800 */
[----:B------:R-:W4:Y:S08]  /*0080*/  LDC R8, c[0x0][0x230] ;  /* 0x00008c00ff087b82 */ /* 0x000f300000000800 */
[----:B------:R-:W-:Y:S01]  /*0090*/  S2UR UR30, SR_CTAID.Y ;  /* 0x00000000001e79c3 */ /* 0x000fe20000002600 */
[----:B--2---:R-:W-:-:S03]  /*00a0*/  ULEA UR12, UR4, UR12, 0x18 ;  /* 0x0000000c040c7291 */ /* 0x004fc6000f8ec03f */
[----:B------:R-:W-:Y:S01]  /*00b0*/  ULDC UR4, c[0x0][0x10] ;  /* 0x0000040000047ab9 */ /* 0x000fe20000000800 */
[----:B-1----:R-:W-:-:S03]  /*00c0*/  LOP3.LUT R6, R0, 0x7f, RZ, 0xc0, !PT ;  /* 0x0000007f00067812 */ /* 0x002fc600078ec0ff */
[----:B------:R-:W1:Y:S01]  /*00d0*/  S2UR UR5, SR_CTAID.Z ;  /* 0x00000000000579c3 */ /* 0x000e620000002700 */
[----:B---3--:R-:W-:Y:S01]  /*00e0*/  VIADD R2, R2, 0xffffffff ;  /* 0xffffffff02027836 */ /* 0x008fe20000000000 */
[C---:B------:R-:W-:Y:S02]  /*00f0*/  ISETP.GE.U32.AND P0, PT, R6.reuse, 0x20, PT ;  /* 0x000000200600780c */ /* 0x040fe40003f06070 */
[C---:B------:R-:W-:Y:S02]  /*0100*/  ISETP.NE.U32.AND P2, PT, R6.reuse, RZ, PT ;  /* 0x000000ff0600720c */ /* 0x040fe40003f45070 */
[----:B------:R-:W-:Y:S02]  /*0110*/  LEA R11, R6, UR12, 0x2 ;  /* 0x0000000c060b7c11 */ /* 0x000fe4000f8e10ff */
[----:B------:R-:W2:Y:S01]  /*0120*/  S2UR UR31, SR_CTAID.X ;  /* 0x00000000001f79c3 */ /* 0x000ea20000002500 */
[----:B----4-:R-:W-:-:S06]  /*0130*/  VIADD R14, R8, 0xffffffff ;  /* 0xffffffff080e7836 */ /* 0x010fcc0000000000 */
[----:B------:R3:W-:Y:S01]  /*0140*/  @!P0 STS [R11], RZ ;  /* 0x000000ff0b008388 */ /* 0x0007e20000000800 */
[----:B------:R-:W-:-:S03]  /*0150*/  NOP ;  /* 0x0000000000007918 */ /* 0x000fc60000000000 */
[----:B------:R3:W-:Y:S01]  /*0160*/  @!P2 STS [UR12+0x24], R2 ;  /* 0x00002402ff00a988 */ /* 0x0007e2000800080c */
[----:B-1----:R-:W-:-:S03]  /*0170*/  UIMAD UR4, UR5, UR4, UR30 ;  /* 0x00000004050472a4 */ /* 0x002fc6000f8e021e */
[----:B------:R3:W-:Y:S01]  /*0180*/  @!P2 STS [UR12+0x20], R14 ;  /* 0x0000200eff00a988 */ /* 0x0007e2000800080c */
[----:B--2---:R-:W-:-:S04]  /*0190*/  UIMAD UR4, UR4, UR6, UR31 ;  /* 0x00000006040472a4 */ /* 0x004fc8000f8e021f */
[----:B------:R-:W-:-:S03]  /*01a0*/  UIMAD UR5, UR4, 0x180, URZ ;  /* 0x00000180040578a4 */ /* 0x000fc6000f8e023f */
[----:B------:R-:W-:Y:S01]  /*01b0*/  UMOV UR4, URZ ;  /* 0x0000003f00047c82 */ /* 0x000fe20008000000 */
[----:B------:R-:W-:-:S04]  /*01c0*/  UIADD3 UR24, UP0, UR5, UR28, URZ ;  /* 0x0000001c05187290 */ /* 0x000fc8000ff1e03f */
[----:B------:R-:W-:Y:S01]  /*01d0*/  ULEA.HI.X.SX32 UR25, UR5, UR29, 0x1, UP0 ;  /* 0x0000001d05197291 */ /* 0x000fe200080f0e3f */
[----:B---3--:R-:W-:Y:S11]  /*01e0*/  @P2 BRA `(.L_x_1) ;  /* 0x0000000000182947 */ /* 0x008ff60003800000 */
[----:B------:R-:W1:Y:S01]  /*01f0*/  LDS R3, [UR12+0x8] ;  /* 0x0000080cff037984 */ /* 0x000e620008000800 */
[----:B------:R-:W2:Y:S01]  /*0200*/  LDC.64 R12, c[0x0][0x210] ;  /* 0x00008400ff0c7b82 */ /* 0x000ea20000000a00 */
[----:B------:R-:W-:Y:S02]  /*0210*/  IMAD.MOV.U32 R4, RZ, RZ, 0x70 ;  /* 0x00000070ff047424 */ /* 0x000fe400078e00ff */
[----:B--2---:R2:W-:Y:S03]  /*0220*/  STS.64 [UR12], R12 ;  /* 0x0000000cff007988 */ /* 0x0045e60008000a0c */
[----:B-1----:R-:W-:-:S05]  /*0230*/  LOP3.LUT R3, R3, 0x10, R4, 0xd8, !PT ;  /* 0x0000001003037812 */ /* 0x002fca00078ed804 */
[----:B------:R2:W-:Y:S02]  /*0240*/  STS [UR12+0x8], R3 ;  /* 0x00000803ff007988 */ /* 0x0005e4000800080c */
.L_x_1:
[----:B------:R-:W-:Y:S05]  /*0250*/  BSYNC B0 ;  /* 0x0000000000007941 */ /* 0x000fea0003800000 */
.L_x_0:
[----:B------:R-:W-:Y:S04]  /*0260*/  BSSY B0, `(.L_x_2) ;  /* 0x000000a000007945 */ /* 0x000fe80003800000 */
[----:B------:R-:W-:Y:S05]  /*0270*/  @P2 BRA `(.L_x_3) ;  /* 0x0000000000202947 */ /* 0x000fea0003800000 */
[----:B--2---:R-:W1:Y:S01]  /*0280*/  LDS R3, [UR12+0x34] ;  /* 0x0000340cff037984 */ /* 0x004e620008000800 */
[----:B------:R-:W-:Y:S02]  /*0290*/  IMAD.MOV.U32 R4, RZ, RZ, 0x1f000000 ;  /* 0x1f000000ff047424 */ /* 0x000fe400078e00ff */
[----:B------:R-:W-:Y:S01]  /*02a0*/  @!P2 IMAD.MOV.U32 R5, RZ, RZ, 0x3f ;  /* 0x0000003fff05a424 */ /* 0x000fe200078e00ff */
[----:B------:R-:W2:Y:S02]  /*02b0*/  @!P2 LDS R10, [UR12+0x38] ;  /* 0x0000380cff0aa984 */ /* 0x000ea40008000800 */
[----:B-1----:R-:W-:Y:S02]  /*02c0*/  LOP3.LUT R3, R3, 0xff000000, R4, 0xb8, !PT ;  /* 0xff00000003037812 */ /* 0x002fe400078eb804 */
[----:B--2---:R-:W-:-:S03]  /*02d0*/  @!P2 LOP3.LUT R4, R10, 0xff, R5, 0xb8, !PT ;  /* 0x000000ff0a04a812 */ /* 0x004fc600078eb805 */
[----:B------:R1:W-:Y:S04]  /*02e0*/  STS [UR12+0x34], R3 ;  /* 0x00003403ff007988 */ /* 0x0003e8000800080c */
[----:B------:R1:W-:Y:S02]  /*02f0*/  @!P2 STS [UR12+0x38], R4 ;  /* 0x00003804ff00a988 */ /* 0x0003e4000800080c */
.L_x_3:
[----:B------:R-:W-:Y:S05]  /*0300*/  BSYNC B0 ;  /* 0x0000000000007941 */ /* 0x000fea0003800000 */
.L_x_2:
[----:B------:R-:W-:Y:S04]  /*0310*/  BSSY B0, `(.L_x_4) ;  /* 0x000000e000007945 */ /* 0x000fe80003800000 */
[----:B------:R-:W-:Y:S05]  /*0320*/  @P2 BRA `(.L_x_5) ;  /* 0x0000000000302947 */ /* 0x000fea0003800000 */
[----:B-1----:R-:W1:Y:S01]  /*0330*/  LDS R4, [UR12+0x34] ;  /* 0x0000340cff047984 */ /* 0x002e620008000800 */
[----:B--2---:R-:W2:Y:S03]  /*0340*/  LDC.64 R12, c[0x0][0x238] ;  /* 0x00008e00ff0c7b82 */ /* 0x004ea60000000a00 */
[----:B------:R-:W3:Y:S01]  /*0350*/  LDS R3, [UR12+0x1c] ;  /* 0x00001c0cff037984 */ /* 0x000ee20008000800 */
[C---:B--2---:R-:W-:Y:S01]  /*0360*/  SHF.L.U64.HI R10, R12.reuse, 0x1, R13 ;  /* 0x000000010c0a7819 */ /* 0x044fe2000001020d */
[----:B------:R-:W-:-:S03]  /*0370*/  IMAD.SHL.U32 R5, R12, 0x2, RZ ;  /* 0x000000020c057824 */ /* 0x000fc600078e00ff */
[--C-:B------:R-:W-:Y:S02]  /*0380*/  SHF.R.U32.HI R12, RZ, 0x4, R10.reuse ;  /* 0x00000004ff0c7819 */ /* 0x100fe4000001160a */
[----:B------:R-:W-:-:S05]  /*0390*/  SHF.R.U64 R5, R5, 0x4, R10 ;  /* 0x0000000405057819 */ /* 0x000fca000000120a */
[----:B------:R4:W-:Y:S01]  /*03a0*/  STS [UR12+0xc], R5 ;  /* 0x00000c05ff007988 */ /* 0x0009e2000800080c */
[----:B-1----:R-:W-:Y:S02]  /*03b0*/  LOP3.LUT R4, R4, 0x7, RZ, 0xb8, !PT ;  /* 0x0000000704047812 */ /* 0x002fe400078eb8ff */
[----:B---3--:R-:W-:-:S03]  /*03c0*/  LOP3.LUT R3, R3, 0xf, R12, 0xb8, !PT ;  /* 0x0000000f03037812 */ /* 0x008fc600078eb80c */
[----:B------:R4:W-:Y:S04]  /*03d0*/  STS [UR12+0x34], R4 ;  /* 0x00003404ff007988 */ /* 0x0009e8000800080c */
[----:B------:R4:W-:Y:S02]  /*03e0*/  STS [UR12+0x1c], R3 ;  /* 0x00001c03ff007988 */ /* 0x0009e4000800080c */
.L_x_5:
[----:B------:R-:W-:Y:S05]  /*03f0*/  BSYNC B0 ;  /* 0x0000000000007941 */ /* 0x000fea0003800000 */
.L_x_4:
[----:B------:R-:W-:Y:S04]  /*0400*/  BSSY B1, `(.L_x_6) ;  /* 0x000001a000017945 */ /* 0x000fe80003800000 */
[----:B------:R-:W-:Y:S04]  /*0410*/  BSSY B0, `(.L_x_7) ;  /* 0x0000015000007945 */ /* 0x000fe80003800000 */
[----:B------:R-:W-:Y:S05]  /*0420*/  @P2 BRA `(.L_x_8) ;  /* 0x0000000000202947 */ /* 0x000fea0003800000 */
[----:B-12-4-:R-:W1:Y:S02]  /*0430*/  LDS R3, [UR12+0x34] ;  /* 0x0000340cff037984 */ /* 0x016e640008000800 */
[----:B-1----:R-:W-:-:S05]  /*0440*/  LOP3.LUT R3, R3, 0x38, RZ, 0xb8, !PT ;  /* 0x0000003803037812 */ /* 0x002fca00078eb8ff */
[----:B------:R1:W-:Y:S01]  /*0450*/  STS [UR12+0x34], R3 ;  /* 0x00003403ff007988 */ /* 0x0003e2000800080c */
[----:B------:R-:W-:Y:S05]  /*0460*/  @P2 BRA `(.L_x_9) ;  /* 0x0000000000202947 */ /* 0x000fea0003800000 */
[----:B-1----:R-:W1:Y:S01]  /*0470*/  LDS R3, [UR12+0x8] ;  /* 0x0000080cff037984 */ /* 0x002e620008000800 */
[----:B------:R-:W-:-:S05]  /*0480*/  IMAD.MOV.U32 R4, RZ, RZ, 0x780 ;  /* 0x00000780ff047424 */ /* 0x000fca00078e00ff */
[----:B-1----:R-:W-:-:S05]  /*0490*/  LOP3.LUT R3, R3, 0x300, R4, 0xd8, !PT ;  /* 0x0000030003037812 */ /* 0x002fca00078ed804 */
[----:B------:R3:W-:Y:S02]  /*04a0*/  STS [UR12+0x8], R3 ;  /* 0x00000803ff007988 */ /* 0x0007e4000800080c */
.L_x_8:
[----:B------:R-:W-:Y:S05]  /*04b0*/  @P2 BRA `(.L_x_10) ;  /* 0x0000000000282947 */ /* 0x000fea0003800000 */
[----:B-1234-:R-:W1:Y:S02]  /*04c0*/  LDS R3, [UR12+0x8] ;  /* 0x0000080cff037984 */ /* 0x01ee640008000800 */
[----:B-1----:R-:W-:-:S05]  /*04d0*/  LOP3.LUT R3, R3, 0x1800, RZ, 0xb8, !PT ;  /* 0x0000180003037812 */ /* 0x002fca00078eb8ff */
[----:B------:R2:W-:Y:S02]  /*04e0*/  STS [UR12+0x8], R3 ;  /* 0x00000803ff007988 */ /* 0x0005e4000800080c */
.L_x_9:
[----:B------:R-:W-:Y:S05]  /*04f0*/  @P2 BREAK B0 ;  /* 0x0000000000002942 */ /* 0x000fea0003800000 */
[----:B------:R-:W-:Y:S05]  /*0500*/  @P2 BRA `(.L_x_11) ;  /* 0x0000000000242947 */ /* 0x000fea0003800000 */
[----:B------:R-:W3:Y:S01]  /*0510*/  LDS R4, [UR12+0x8] ;  /* 0x0000080cff047984 */ /* 0x000ee20008000800 */
[----:B-12---:R-:W-:-:S05]  /*0520*/  IMAD.MOV.U32 R3, RZ, RZ, 0x6000 ;  /* 0x00006000ff037424 */ /* 0x006fca00078e00ff */
[----:B---3--:R-:W-:-:S04]  /*0530*/  LOP3.LUT R3, R4, 0x4000, R3, 0xd8, !PT ;  /* 0x0000400004037812 */ /* 0x008fc800078ed803 */
[----:B------:R-:W-:-:S05]  /*0540*/  LOP3.LUT R3, R3, 0x400000, RZ, 0xb8, !PT ;  /* 0x0040000003037812 */ /* 0x000fca00078eb8ff */
[----:B------:R5:W-:Y:S02]  /*0550*/  STS [UR12+0x8], R3 ;  /* 0x00000803ff007988 */ /* 0x000be4000800080c */
.L_x_10:
[----:B------:R-:W-:Y:S05]  /*0560*/  BSYNC B0 ;  /* 0x0000000000007941 */ /* 0x000fea0003800000 */
.L_x_7:
[----:B-12345:R-:W1:Y:S02]  /*0570*/  @!P2 LDS R3, [UR12+0x8] ;  /* 0x0000080cff03a984 */ /* 0x03ee640008000800 */
[----:B-1----:R-:W-:-:S05]  /*0580*/  @!P2 LOP3.LUT R3, R3, 0x8000, RZ, 0xb8, !PT ;  /* 0x000080000303a812 */ /* 0x002fca00078eb8ff */
[----:B------:R3:W-:Y:S02]  /*0590*/  @!P2 STS [UR12+0x8], R3 ;  /* 0x00000803ff00a988 */ /* 0x0007e4000800080c */
.L_x_11:
[----:B------:R-:W-:Y:S05]  /*05a0*/  BSYNC B1 ;  /* 0x0000000000017941 */ /* 0x000fea0003800000 */
.L_x_6:
[----:B------:R-:W-:Y:S05]  /*05b0*/  WARPSYNC.ALL ;  /* 0x0000000000007948 */ /* 0x000fea0003800000 */
[----:B-123--:R-:W1:Y:S02]  /*05c0*/  LDC R3, c[0x0][0x22c] ;  /* 0x00008b00ff037b82 */ /* 0x00ee640000000800 */
[----:B-1----:R-:W-:Y:S01]  /*05d0*/  VIADD R3, R3, 0xffffffff ;  /* 0xffffffff03037836 */ /* 0x002fe20000000000 */
[----:B------:R-:W-:Y:S06]  /*05e0*/  @P0 BRA `(.L_x_12) ;  /* 0x0000000000280947 */ /* 0x000fec0003800000 */
[----:B------:R-:W1:Y:S01]  /*05f0*/  S2R R4, SR_LANEID ;  /* 0x0000000000047919 */ /* 0x000e620000000000 */
[----:B------:R-:W-:Y:S05]  /*0600*/  WARPSYNC.ALL ;  /* 0x0000000000007948 */ /* 0x000fea0003800000 */
[----:B-1----:R-:W-:-:S05]  /*0610*/  IMAD.SHL.U32 R7, R4, 0x4, RZ ;  /* 0x0000000404077824 */ /* 0x002fca00078e00ff */
[----:B------:R-:W1:Y:S01]  /*0620*/  LDS R9, [R7+UR12] ;  /* 0x0000000c07097984 */ /* 0x000e620008000800 */
[----:B------:R-:W-:-:S05]  /*0630*/  IADD3 R4, P1, R7, UR24, RZ ;  /* 0x0000001807047c10 */ /* 0x000fca000ff3e0ff */
[----:B------:R-:W-:-:S05]  /*0640*/  IMAD.X R5, RZ, RZ, UR25, P1 ;  /* 0x00000019ff057e24 */ /* 0x000fca00088e06ff */
[----:B-1----:R1:W2:Y:S01]  /*0650*/  ATOMG.E.EXCH.STRONG.GPU PT, RZ, [R4], R9 ;  /* 0x0000000904ff73a8 */ /* 0x0022a200041ee100 */
[----:B------:R-:W-:-:S04]  /*0660*/  DEPBAR {5,4,3,2,1,0} ;  /* 0x0000003f0000791a */ /* 0x000fc80000000000 */
[----:B------:R1:W-:Y:S01]  /*0670*/  UTMACCTL.IV [UR24] ;  /* 0x00000000180079b9 */ /* 0x0003e20008000000 */
[----:B------:R-:W-:Y:S01]  /*0680*/  NOP ;  /* 0x0000000000007918 */ /* 0x000fe20000000000 */
.L_x_12:
[----:B------:R-:W-:Y:S05]  /*0690*/  @P0 BRA `(.L_x_13) ;  /* 0x00000000000c0947 */ /* 0x000fea0003800000 */
[----:B------:R0:W-:Y:S01]  /*06a0*/  UTMACMDFLUSH ;  /* 0x00000000000079b7 */ /* 0x0001e20000000000 */
[----:B------:R-:W-:Y:S05]  /*06b0*/  @P0 BRA `(.L_x_13) ;  /* 0x0000000000040947 */ /* 0x000fea0003800000 */
[----:B------:R-:W-:-:S04]  /*06c0*/  DEPBAR.LE SB0, 0x0 ;  /* 0x000080000000791a */ /* 0x000fc80000000000 */
.L_x_13:
[----:B------:R-:W-:Y:S05]  /*06d0*/  WARPSYNC.ALL ;  /* 0x0000000000007948 */ /* 0x000fea0003800000 */
[----:B--2---:R-:W-:Y:S06]  /*06e0*/  BAR.SYNC.DEFER_BLOCKING 0x0 ;  /* 0x0000000000007b1d */ /* 0x004fec0000010000 */
[----:B------:R-:W-:Y:S02]  /*06f0*/  BSSY B1, `(.L_x_14) ;  /* 0x000000b000017945 */ /* 0x000fe40003800000 */
[----:B------:R-:W-:Y:S06]  /*0700*/  BAR.SYNC.DEFER_BLOCKING 0x0 ;  /* 0x0000000000007b1d */ /* 0x000fec0000010000 */
[----:B------:R2:W-:Y:S01]  /*0710*/  @!P0 STS [R11], RZ ;  /* 0x000000ff0b008388 */ /* 0x0005e20000000800 */
[----:B------:R-:W-:Y:S01]  /*0720*/  NOP ;  /* 0x0000000000007918 */ /* 0x000fe20000000000 */
[----:B------:R-:W-:Y:S05]  /*0730*/  @P2 BRA `(.L_x_15) ;  /* 0x0000000000182947 */ /* 0x000fea0003800000 */
[----:B-1----:R-:W1:Y:S01]  /*0740*/  LDS R4, [UR12+0x8] ;  /* 0x0000080cff047984 */ /* 0x002e620008000800 */
[----:B------:R-:W3:Y:S01]  /*0750*/  LDC.64 R12, c[0x0][0x218] ;  /* 0x00008600ff0c7b82 */ /* 0x000ee20000000a00 */
[----:B------:R-:W-:Y:S02]  /*0760*/  IMAD.MOV.U32 R5, RZ, RZ, 0x70 ;  /* 0x00000070ff057424 */ /* 0x000fe400078e00ff */
[----:B---3--:R3:W-:Y:S03]  /*0770*/  STS.64 [UR12], R12 ;  /* 0x0000000cff007988 */ /* 0x0087e60008000a0c */
[----:B-1----:R-:W-:-:S05]  /*0780*/  LOP3.LUT R4, R4, 0x10, R5, 0xd8, !PT ;  /* 0x0000001004047812 */ /* 0x002fca00078ed805 */
[----:B------:R3:W-:Y:S02]  /*0790*/  STS [UR12+0x8], R4 ;  /* 0x00000804ff007988 */ /* 0x0007e4000800080c */
.L_x_15:
[----:B-1----:R-:W-:Y:S05]  /*07a0*/  BSYNC B1 ;  /* 0x0000000000017941 */ /* 0x002fea0003800000 */
.L_x_14:
[----:B------:R-:W-:Y:S04]  /*07b0*/  BSSY B1, `(.L_x_16) ;  /* 0x000000a000017945 */ /* 0x000fe80003800000 */
[----:B------:R-:W-:Y:S05]  /*07c0*/  @P2 BRA `(.L_x_17) ;  /* 0x0000000000202947 */ /* 0x000fea0003800000 */
[----:B---3--:R-:W1:Y:S01]  /*07d0*/  LDS R4, [UR12+0x34] ;  /* 0x0000340cff047984 */ /* 0x008e620008000800 */
[----:B------:R-:W-:Y:S02]  /*07e0*/  IMAD.MOV.U32 R5, RZ, RZ, 0x3f000000 ;  /* 0x3f000000ff057424 */ /* 0x000fe400078e00ff */
[----:B------:R-:W-:Y:S01]  /*07f0*/  @!P2 IMAD.MOV.U32 R7, RZ, RZ, 0x1f ;  /* 0x0000001fff07a424 */ /* 0x000fe200078e00ff */
[----:B------:R-:W3:Y:S02]  /*0800*/  @!P2 LDS R10, [UR12+0x38] ;  /* 0x0000380cff0aa984 */ /* 0x000ee40008000800 */
[----:B-1----:R-:W-:Y:S02]  /*0810*/  LOP3.LUT R4, R4, 0xff000000, R5, 0xb8, !PT ;  /* 0xff00000004047812 */ /* 0x002fe400078eb805 */
[----:B---3--:R-:W-:-:S03]  /*0820*/  @!P2 LOP3.LUT R5, R10, 0xff, R7, 0xb8, !PT ;  /* 0x000000ff0a05a812 */ /* 0x008fc600078eb807 */
[----:B------:R1:W-:Y:S04]  /*0830*/  STS [UR12+0x34], R4 ;  /* 0x00003404ff007988 */ /* 0x0003e8000800080c */
[----:B------:R1:W-:Y:S02]  /*0840*/  @!P2 STS [UR12+0x38], R5 ;  /* 0x00003805ff00a988 */ /* 0x0003e4000800080c */
.L_x_17:
[----:B------:R-:W-:Y:S05]  /*0850*/  BSYNC B1 ;  /* 0x0000000000017941 */ /* 0x000fea0003800000 */
.L_x_16:
[----:B------:R-:W-:Y:S04]  /*0860*/  BSSY B1, `(.L_x_18) ;  /* 0x0000004000017945 */ /* 0x000fe80003800000 */
[----:B------:R-:W-:Y:S05]  /*0870*/  @P2 BRA `(.L_x_19) ;  /* 0x0000000000082947 */ /* 0x000fea0003800000 */
[----:B------:R4:W-:Y:S04]  /*0880*/  STS [UR12+0x24], R14 ;  /* 0x0000240eff007988 */ /* 0x0009e8000800080c */
[----:B------:R4:W-:Y:S02]  /*0890*/  STS [UR12+0x20], R3 ;  /* 0x00002003ff007988 */ /* 0x0009e4000800080c */
.L_x_19:
[----:B------:R-:W-:Y:S05]  /*08a0*/  BSYNC B1 ;  /* 0x0000000000017941 */ /* 0x000fea0003800000 */
.L_x_18:
[----:B------:R-:W-:Y:S04]  /*08b0*/  BSSY B1, `(.L_x_20) ;  /* 0x000000e000017945 */ /* 0x000fe80003800000 */
[----:B------:R-:W-:Y:S05]  /*08c0*/  @P2 BRA `(.L_x_21) ;  /* 0x0000000000302947 */ /* 0x000fea0003800000 */
[----:B-1----:R-:W1:Y:S01]  /*08d0*/  LDS R5, [UR12+0x34] ;  /* 0x0000340cff057984 */ /* 0x002e620008000800 */
[----:B---3--:R-:W3:Y:S03]  /*08e0*/  LDC.64 R12, c[0x0][0x240] ;  /* 0x00009000ff0c7b82 */ /* 0x008ee60000000a00 */
[----:B------:R-:W5:Y:S01]  /*08f0*/  LDS R4, [UR12+0x1c] ;  /* 0x00001c0cff047984 */ /* 0x000f620008000800 */
[C---:B---3--:R-:W-:Y:S01]  /*0900*/  SHF.L.U64.HI R10, R12.reuse, 0x1, R13 ;  /* 0x000000010c0a7819 */ /* 0x048fe2000001020d */
[----:B------:R-:W-:-:S03]  /*0910*/  IMAD.SHL.U32 R7, R12, 0x2, RZ ;  /* 0x000000020c077824 */ /* 0x000fc600078e00ff */
[--C-:B------:R-:W-:Y:S02]  /*0920*/  SHF.R.U32.HI R9, RZ, 0x4, R10.reuse ;  /* 0x00000004ff097819 */ /* 0x100fe4000001160a */
[----:B------:R-:W-:-:S05]  /*0930*/  SHF.R.U64 R7, R7, 0x4, R10 ;  /* 0x0000000407077819 */ /* 0x000fca000000120a */
[----:B------:R3:W-:Y:S01]  /*0940*/  STS [UR12+0xc], R7 ;  /* 0x00000c07ff007988 */ /* 0x0007e2000800080c */
[----:B-1----:R-:W-:Y:S02]  /*0950*/  LOP3.LUT R5, R5, 0x7, RZ, 0xb8, !PT ;  /* 0x0000000705057812 */ /* 0x002fe400078eb8ff */
[----:B-----5:R-:W-:-:S03]  /*0960*/  LOP3.LUT R4, R4, 0xf, R9, 0xb8, !PT ;  /* 0x0000000f04047812 */ /* 0x020fc600078eb809 */
[----:B------:R3:W-:Y:S04]  /*0970*/  STS [UR12+0x34], R5 ;  /* 0x00003405ff007988 */ /* 0x0007e8000800080c */
[----:B------:R3:W-:Y:S02]  /*0980*/  STS [UR12+0x1c], R4 ;  /* 0x00001c04ff007988 */ /* 0x0007e4000800080c */
.L_x_21:
[----:B------:R-:W-:Y:S05]  /*0990*/  BSYNC B1 ;  /* 0x0000000000017941 */ /* 0x000fea0003800000 */
.L_x_20:
[----:B------:R-:W-:Y:S04]  /*09a0*/  BSSY B2, `(.L_x_22) ;  /* 0x000001a000027945 */ /* 0x000fe80003800000 */
[----:B------:R-:W-:Y:S04]  /*09b0*/  BSSY B1, `(.L_x_23) ;  /* 0x0000015000017945 */ /* 0x000fe80003800000 */
[----:B------:R-:W-:Y:S05]  /*09c0*/  @P2 BRA `(.L_x_24) ;  /* 0x0000000000202947 */ /* 0x000fea0003800000 */
[----:B-1-3--:R-:W1:Y:S02]  /*09d0*/  LDS R4, [UR12+0x34] ;  /* 0x0000340cff047984 */ /* 0x00ae640008000800 */
[----:B-1----:R-:W-:-:S05]  /*09e0*/  LOP3.LUT R4, R4, 0x38, RZ, 0xb8, !PT ;  /* 0x0000003804047812 */ /* 0x002fca00078eb8ff */
[----:B------:R1:W-:Y:S01]  /*09f0*/  STS [UR12+0x34], R4 ;  /* 0x00003404ff007988 */ /* 0x0003e2000800080c */
[----:B------:R-:W-:Y:S05]  /*0a00*/  @P2 BRA `(.L_x_25) ;  /* 0x0000000000202947 */ /* 0x000fea0003800000 */
[----:B-1----:R-:W1:Y:S01]  /*0a10*/  LDS R4, [UR12+0x8] ;  /* 0x0000080cff047984 */ /* 0x002e620008000800 */
[----:B------:R-:W-:-:S05]  /*0a20*/  IMAD.MOV.U32 R5, RZ, RZ, 0x780 ;  /* 0x00000780ff057424 */ /* 0x000fca00078e00ff */
[----:B-1----:R-:W-:-:S05]  /*0a30*/  LOP3.LUT R4, R4, 0x300, R5, 0xd8, !PT ;  /* 0x0000030004047812 */ /* 0x002fca00078ed805 */
[----:B------:R5:W-:Y:S02]  /*0a40*/  STS [UR12+0x8], R4 ;  /* 0x00000804ff007988 */ /* 0x000be4000800080c */
.L_x_24:
[----:B------:R-:W-:Y:S05]  /*0a50*/  @P2 BRA `(.L_x_26) ;  /* 0x0000000000282947 */ /* 0x000fea0003800000 */
[----:B-1-3-5:R-:W1:Y:S02]  /*0a60*/  LDS R4, [UR12+0x8] ;  /* 0x0000080cff047984 */ /* 0x02ae640008000800 */
[----:B-1----:R-:W-:-:S05]  /*0a70*/  LOP3.LUT R4, R4, 0x1800, RZ, 0xb8, !PT ;  /* 0x0000180004047812 */ /* 0x002fca00078eb8ff */
[----:B------:R3:W-:Y:S02]  /*0a80*/  STS [UR12+0x8], R4 ;  /* 0x00000804ff007988 */ /* 0x0007e4000800080c */
.L_x_25:
[----:B------:R-:W-:Y:S05]  /*0a90*/  @P2 BREAK B1 ;  /* 0x0000000000012942 */ /* 0x000fea0003800000 */
[----:B------:R-:W-:Y:S05]  /*0aa0*/  @P2 BRA `(.L_x_27) ;  /* 0x0000000000242947 */ /* 0x000fea0003800000 */
[----:B-1-3--:R-:W1:Y:S01]  /*0ab0*/  LDS R4, [UR12+0x8] ;  /* 0x0000080cff047984 */ /* 0x00ae620008000800 */
[----:B------:R-:W-:-:S05]  /*0ac0*/  IMAD.MOV.U32 R5, RZ, RZ, 0x6000 ;  /* 0x00006000ff057424 */ /* 0x000fca00078e00ff */
[----:B-1----:R-:W-:-:S04]  /*0ad0*/  LOP3.LUT R4, R4, 0x6000, R5, 0xd8, !PT ;  /* 0x0000600004047812 */ /* 0x002fc800078ed805 */
[----:B------:R-:W-:-:S05]  /*0ae0*/  LOP3.LUT R4, R4, 0x400000, RZ, 0xb8, !PT ;  /* 0x0040000004047812 */ /* 0x000fca00078eb8ff */
[----:B------:R1:W-:Y:S02]  /*0af0*/  STS [UR12+0x8], R4 ;  /* 0x00000804ff007988 */ /* 0x0003e4000800080c */
.L_x_26:
[----:B------:R-:W-:Y:S05]  /*0b00*/  BSYNC B1 ;  /* 0x0000000000017941 */ /* 0x000fea0003800000 */
.L_x_23:
[----:B-1-3-5:R-:W1:Y:S02]  /*0b10*/  @!P2 LDS R4, [UR12+0x8] ;  /* 0x0000080cff04a984 */ /* 0x02ae640008000800 */
[----:B-1----:R-:W-:-:S05]  /*0b20*/  @!P2 LOP3.LUT R4, R4, 0x8000, RZ, 0xb8, !PT ;  /* 0x000080000404a812 */ /* 0x002fca00078eb8ff */
[----:B------:R5:W-:Y:S02]  /*0b30*/  @!P2 STS [UR12+0x8], R4 ;  /* 0x00000804ff00a988 */ /* 0x000be4000800080c */
.L_x_27:
[----:B------:R-:W-:Y:S05]  /*0b40*/  BSYNC B2 ;  /* 0x0000000000027941 */ /* 0x000fea0003800000 */
.L_x_22:
[----:B------:R-:W-:Y:S05]  /*0b50*/  WARPSYNC.ALL ;  /* 0x0000000000007948 */ /* 0x000fea0003800000 */
[----:B------:R-:W-:-:S04]  /*0b60*/  UIADD3 UR27, UR5, 0x80, URZ ;  /* 0x00000080051b7890 */ /* 0x000fc8000fffe03f */
[----:B------:R-:W-:-:S04]  /*0b70*/  UIADD3 UR26, UP0, UR27, UR28, URZ ;  /* 0x0000001c1b1a7290 */ /* 0x000fc8000ff1e03f */
[----:B------:R-:W-:Y:S01]  /*0b80*/  ULEA.HI.X.SX32 UR27, UR27, UR29, 0x1, UP0 ;  /* 0x0000001d1b1b7291 */ /* 0x000fe200080f0e3f */
[----:B------:R-:W-:Y:S11]  /*0b90*/  @P0 BRA `(.L_x_28) ;  /* 0x0000000000280947 */ /* 0x000ff60003800000 */
[----:B-1-3-5:R-:W1:Y:S01]  /*0ba0*/  S2R R4, SR_LANEID ;  /* 0x0000000000047919 */ /* 0x02ae620000000000 */
[----:B------:R-:W-:Y:S05]  /*0bb0*/  WARPSYNC.ALL ;  /* 0x0000000000007948 */ /* 0x000fea0003800000 */
[----:B-1----:R-:W-:-:S05]  /*0bc0*/  IMAD.SHL.U32 R9, R4, 0x4, RZ ;  /* 0x0000000404097824 */ /* 0x002fca00078e00ff */
[----:B------:R-:W1:Y:S01]  /*0bd0*/  LDS R7, [R9+UR12] ;  /* 0x0000000c09077984 */ /* 0x000e620008000800 */
[----:B------:R-:W-:-:S05]  /*0be0*/  IADD3 R4, P1, R9, UR26, RZ ;  /* 0x0000001a09047c10 */ /* 0x000fca000ff3e0ff */
[----:B------:R-:W-:-:S05]  /*0bf0*/  IMAD.X R5, RZ, RZ, UR27, P1 ;  /* 0x0000001bff057e24 */ /* 0x000fca00088e06ff */
[----:B-1----:R1:W3:Y:S01]  /*0c00*/  ATOMG.E.EXCH.STRONG.GPU PT, RZ, [R4], R7 ;  /* 0x0000000704ff73a8 */ /* 0x0022e200041ee100 */
[----:B------:R-:W-:-:S04]  /*0c10*/  DEPBAR {5,4,3,2,1,0} ;  /* 0x0000003f0000791a */ /* 0x000fc80000000000 */
[----:B------:R1:W-:Y:S01]  /*0c20*/  UTMACCTL.IV [UR26] ;  /* 0x000000001a0079b9 */ /* 0x0003e20008000000 */
[----:B------:R-:W-:Y:S01]  /*0c30*/  NOP ;  /* 0x0000000000007918 */ /* 0x000fe20000000000 */
.L_x_28:
[----:B------:R-:W-:Y:S05]  /*0c40*/  @P0 BRA `(.L_x_29) ;  /* 0x00000000000c0947 */ /* 0x000fea0003800000 */
[----:B------:R0:W-:Y:S01]  /*0c50*/  UTMACMDFLUSH ;  /* 0x00000000000079b7 */ /* 0x0001e20000000000 */
[----:B------:R-:W-:Y:S05]  /*0c60*/  @P0 BRA `(.L_x_29) ;  /* 0x0000000000040947 */ /* 0x000fea0003800000 */
[----:B------:R-:W-:-:S04]  /*0c70*/  DEPBAR.LE SB0, 0x0 ;  /* 0x000080000000791a */ /* 0x000fc80000000000 */
.L_x_29:
[----:B------:R-:W-:Y:S05]  /*0c80*/  WARPSYNC.ALL ;  /* 0x0000000000007948 */ /* 0x000fea0003800000 */
[----:B---3--:R-:W-:Y:S06]  /*0c90*/  BAR.SYNC.DEFER_BLOCKING 0x0 ;  /* 0x0000000000007b1d */ /* 0x008fec0000010000 */
[----:B------:R-:W-:Y:S02]  /*0ca0*/  BSSY B2, `(.L_x_30) ;  /* 0x000000b000027945 */ /* 0x000fe40003800000 */
[----:B------:R-:W-:Y:S06]  /*0cb0*/  BAR.SYNC.DEFER_BLOCKING 0x0 ;  /* 0x0000000000007b1d */ /* 0x000fec0000010000 */
[----:B------:R3:W-:Y:S01]  /*0cc0*/  @!P0 STS [R11], RZ ;  /* 0x000000ff0b008388 */ /* 0x0007e20000000800 */
[----:B------:R-:W-:Y:S01]  /*0cd0*/  NOP ;  /* 0x0000000000007918 */ /* 0x000fe20000000000 */
[----:B------:R-:W-:Y:S05]  /*0ce0*/  @P2 BRA `(.L_x_31) ;  /* 0x0000000000182947 */ /* 0x000fea0003800000 */
[----:B-1---5:R-:W1:Y:S01]  /*0cf0*/  LDS R4, [UR12+0x8] ;  /* 0x0000080cff047984 */ /* 0x022e620008000800 */
[----:B--23--:R-:W2:Y:S01]  /*0d00*/  LDC.64 R10, c[0x0][0x220] ;  /* 0x00008800ff0a7b82 */ /* 0x00cea20000000a00 */
[----:B------:R-:W-:Y:S02]  /*0d10*/  IMAD.MOV.U32 R5, RZ, RZ, 0x70 ;  /* 0x00000070ff057424 */ /* 0x000fe400078e00ff */
[----:B--2---:R2:W-:Y:S03]  /*0d20*/  STS.64 [UR12], R10 ;  /* 0x0000000aff007988 */ /* 0x0045e60008000a0c */
[----:B-1----:R-:W-:-:S05]  /*0d30*/  LOP3.LUT R4, R4, 0x10, R5, 0xd8, !PT ;  /* 0x0000001004047812 */ /* 0x002fca00078ed805 */
[----:B------:R2:W-:Y:S02]  /*0d40*/  STS [UR12+0x8], R4 ;  /* 0x00000804ff007988 */ /* 0x0005e4000800080c */
.L_x_31:
[----:B-1----:R-:W-:Y:S05]  /*0d50*/  BSYNC B2 ;  /* 0x0000000000027941 */ /* 0x002fea0003800000 */
.L_x_30:
[----:B------:R-:W-:Y:S04]  /*0d60*/  BSSY B3, `(.L_x_32) ;  /* 0x0000011000037945 */ /* 0x000fe80003800000 */
[----:B------:R-:W-:Y:S04]  /*0d70*/  BSSY B2, `(.L_x_33) ;  /* 0x000000e000027945 */ /* 0x000fe80003800000 */
[----:B------:R-:W-:Y:S05]  /*0d80*/  @P2 BRA `(.L_x_34) ;  /* 0x0000000000242947 */ /* 0x000fea0003800000 */
[----:B--2--5:R-:W1:Y:S01]  /*0d90*/  LDS R4, [UR12+0x34] ;  /* 0x0000340cff047984 */ /* 0x024e620008000800 */
[----:B------:R-:W-:-:S05]  /*0da0*/  IMAD.MOV.U32 R5, RZ, RZ, 0x3f000000 ;  /* 0x3f000000ff057424 */ /* 0x000fca00078e00ff */
[----:B-1----:R-:W-:-:S05]  /*0db0*/  LOP3.LUT R4, R4, 0xff000000, R5, 0xb8, !PT ;  /* 0xff00000004047812 */ /* 0x002fca00078eb805 */
[----:B------:R1:W-:Y:S01]  /*0dc0*/  STS [UR12+0x34], R4 ;  /* 0x00003404ff007988 */ /* 0x0003e2000800080c */
[----:B------:R-:W-:Y:S05]  /*0dd0*/  @P2 BRA `(.L_x_35) ;  /* 0x00000000001c2947 */ /* 0x000fea0003800000 */
[----:B-1----:R-:W1:Y:S01]  /*0de0*/  LDS R4, [UR12+0x38] ;  /* 0x0000380cff047984 */ /* 0x002e620008000800 */
[----:B------:R-:W-:-:S05]  /*0df0*/  IMAD.MOV.U32 R5, RZ, RZ, 0x3f ;  /* 0x0000003fff057424 */ /* 0x000fca00078e00ff */
[----:B-1----:R-:W-:-:S05]  /*0e00*/  LOP3.LUT R4, R4, 0xff, R5, 0xb8, !PT ;  /* 0x000000ff04047812 */ /* 0x002fca00078eb805 */
[----:B------:R1:W-:Y:S02]  /*0e10*/  STS [UR12+0x38], R4 ;  /* 0x00003804ff007988 */ /* 0x0003e4000800080c */
.L_x_34:
[----:B------:R-:W-:Y:S05]  /*0e20*/  @P2 BREAK B2 ;  /* 0x0000000000022942 */ /* 0x000fea0003800000 */
[----:B------:R-:W-:Y:S05]  /*0e30*/  @P2 BRA `(.L_x_36) ;  /* 0x00000000000c2947 */ /* 0x000fea0003800000 */
[----:B------:R1:W-:Y:S02]  /*0e40*/  STS [UR12+0x20], R3 ;  /* 0x00002003ff007988 */ /* 0x0003e4000800080c */
.L_x_35:
[----:B------:R-:W-:Y:S05]  /*0e50*/  BSYNC B2 ;  /* 0x0000000000027941 */ /* 0x000fea0003800000 */
.L_x_33:
[----:B------:R1:W-:Y:S02]  /*0e60*/  @!P2 STS [UR12+0x24], R2 ;  /* 0x00002402ff00a988 */ /* 0x0003e4000800080c */
.L_x_36:
[----:B------:R-:W-:Y:S05]  /*0e70*/  BSYNC B3 ;  /* 0x0000000000037941 */ /* 0x000fea0003800000 */
.L_x_32:
[----:B------:R-:W-:Y:S05]  /*0e80*/  WARPSYNC.ALL ;  /* 0x0000000000007948 */ /* 0x000fea0003800000 */
[----:B------:R-:W-:Y:S04]  /*0e90*/  BSSY B3, `(.L_x_37) ;  /* 0x000000e000037945 */ /* 0x000fe80003800000 */
[----:B------:R-:W-:Y:S05]  /*0ea0*/  @P2 BRA `(.L_x_38) ;  /* 0x0000000000302947 */ /* 0x000fea0003800000 */
[----:B-1--4-:R-:W1:Y:S01]  /*0eb0*/  LDS R3, [UR12+0x34] ;  /* 0x0000340cff037984 */ /* 0x012e620008000800 */
[----:B--2--5:R-:W2:Y:S03]  /*0ec0*/  LDC.64 R4, c[0x0][0x248] ;  /* 0x00009200ff047b82 */ /* 0x024ea60000000a00 */
[----:B------:R-:W4:Y:S01]  /*0ed0*/  LDS R2, [UR12+0x1c] ;  /* 0x00001c0cff027984 */ /* 0x000f220008000800 */
[C---:B--2---:R-:W-:Y:S01]  /*0ee0*/  SHF.L.U64.HI R5, R4.reuse, 0x1, R5 ;  /* 0x0000000104057819 */ /* 0x044fe20000010205 */
[----:B------:R-:W-:-:S03]  /*0ef0*/  IMAD.SHL.U32 R4, R4, 0x2, RZ ;  /* 0x0000000204047824 */ /* 0x000fc600078e00ff */
[--C-:B------:R-:W-:Y:S02]  /*0f00*/  SHF.R.U32.HI R7, RZ, 0x4, R5.reuse ;  /* 0x00000004ff077819 */ /* 0x100fe40000011605 */
[----:B------:R-:W-:-:S05]  /*0f10*/  SHF.R.U64 R4, R4, 0x4, R5 ;  /* 0x0000000404047819 */ /* 0x000fca0000001205 */
[----:B------:R2:W-:Y:S01]  /*0f20*/  STS [UR12+0xc], R4 ;  /* 0x00000c04ff007988 */ /* 0x0005e2000800080c */
[----:B-1----:R-:W-:Y:S02]  /*0f30*/  LOP3.LUT R3, R3, 0x7, RZ, 0xb8, !PT ;  /* 0x0000000703037812 */ /* 0x002fe400078eb8ff */
[----:B----4-:R-:W-:-:S03]  /*0f40*/  LOP3.LUT R2, R2, 0xf, R7, 0xb8, !PT ;  /* 0x0000000f02027812 */ /* 0x010fc600078eb807 */
[----:B------:R2:W-:Y:S04]  /*0f50*/  STS [UR12+0x34], R3 ;  /* 0x00003403ff007988 */ /* 0x0005e8000800080c */
[----:B------:R2:W-:Y:S02]  /*0f60*/  STS [UR12+0x1c], R2 ;  /* 0x00001c02ff007988 */ /* 0x0005e4000800080c */
.L_x_38:
[----:B------:R-:W-:Y:S05]  /*0f70*/  BSYNC B3 ;  /* 0x0000000000037941 */ /* 0x000fea0003800000 */
.L_x_37:
[----:B------:R-:W-:Y:S04]  /*0f80*/  BSSY B3, `(.L_x_39) ;  /* 0x000001a000037945 */ /* 0x000fe80003800000 */
[----:B------:R-:W-:Y:S04]  /*0f90*/  BSSY B4, `(.L_x_40) ;  /* 0x0000015000047945 */ /* 0x000fe80003800000 */
[----:B------:R-:W-:Y:S05]  /*0fa0*/  @P2 BRA `(.L_x_41) ;  /* 0x0000000000202947 */ /* 0x000fea0003800000 */
[----:B-12---:R-:W1:Y:S02]  /*0fb0*/  LDS R2, [UR12+0x34] ;  /* 0x0000340cff027984 */ /* 0x006e640008000800 */
[----:B-1----:R-:W-:-:S05]  /*0fc0*/  LOP3.LUT R2, R2, 0x38, RZ, 0xb8, !PT ;  /* 0x0000003802027812 */ /* 0x002fca00078eb8ff */
[----:B------:R1:W-:Y:S01]  /*0fd0*/  STS [UR12+0x34], R2 ;  /* 0x00003402ff007988 */ /* 0x0003e2000800080c */
[----:B------:R-:W-:Y:S05]  /*0fe0*/  @P2 BRA `(.L_x_42) ;  /* 0x0000000000202947 */ /* 0x000fea0003800000 */
[----:B-1----:R-:W1:Y:S01]  /*0ff0*/  LDS R2, [UR12+0x8] ;  /* 0x0000080cff027984 */ /* 0x002e620008000800 */
[----:B----4-:R-:W-:-:S05]  /*1000*/  IMAD.MOV.U32 R3, RZ, RZ, 0x780 ;  /* 0x00000780ff037424 */ /* 0x010fca00078e00ff */
[----:B-1----:R-:W-:-:S05]  /*1010*/  LOP3.LUT R2, R2, 0x300, R3, 0xd8, !PT ;  /* 0x0000030002027812 */ /* 0x002fca00078ed803 */
[----:B------:R1:W-:Y:S02]  /*1020*/  STS [UR12+0x8], R2 ;  /* 0x00000802ff007988 */ /* 0x0003e4000800080c */
.L_x_41:
[----:B------:R-:W-:Y:S05]  /*1030*/  @P2 BRA `(.L_x_43) ;  /* 0x0000000000282947 */ /* 0x000fea0003800000 */
[----:B-12---:R-:W1:Y:S02]  /*1040*/  LDS R2, [UR12+0x8] ;  /* 0x0000080cff027984 */ /* 0x006e640008000800 */
[----:B-1----:R-:W-:-:S05]  /*1050*/  LOP3.LUT R2, R2, 0x1800, RZ, 0xb8, !PT ;  /* 0x0000180002027812 */ /* 0x002fca00078eb8ff */
[----:B------:R2:W-:Y:S02]  /*1060*/  STS [UR12+0x8], R2 ;  /* 0x00000802ff007988 */ /* 0x0005e4000800080c */
.L_x_42:
[----:B------:R-:W-:Y:S05]  /*1070*/  @P2 BREAK B4 ;  /* 0x0000000000042942 */ /* 0x000fea0003800000 */
[----:B------:R-:W-:Y:S05]  /*1080*/  @P2 BRA `(.L_x_44) ;  /* 0x0000000000242947 */ /* 0x000fea0003800000 */
[----:B-12---:R-:W1:Y:S01]  /*1090*/  LDS R2, [UR12+0x8] ;  /* 0x0000080cff027984 */ /* 0x006e620008000800 */
[----:B----4-:R-:W-:-:S05]  /*10a0*/  IMAD.MOV.U32 R3, RZ, RZ, 0x6000 ;  /* 0x00006000ff037424 */ /* 0x010fca00078e00ff */
[----:B-1----:R-:W-:-:S04]  /*10b0*/  LOP3.LUT R2, R2, 0x6000, R3, 0xd8, !PT ;  /* 0x0000600002027812 */ /* 0x002fc800078ed803 */
[----:B------:R-:W-:-:S05]  /*10c0*/  LOP3.LUT R2, R2, 0x400000, RZ, 0xb8, !PT ;  /* 0x0040000002027812 */ /* 0x000fca00078eb8ff */
[----:B------:R1:W-:Y:S02]  /*10d0*/  STS [UR12+0x8], R2 ;  /* 0x00000802ff007988 */ /* 0x0003e4000800080c */
.L_x_43:
[----:B------:R-:W-:Y:S05]  /*10e0*/  BSYNC B4 ;  /* 0x0000000000047941 */ /* 0x000fea0003800000 */
.L_x_40:
[----:B-12---:R-:W1:Y:S02]  /*10f0*/  @!P2 LDS R2, [UR12+0x8] ;  /* 0x0000080cff02a984 */ /* 0x006e640008000800 */
[----:B-1----:R-:W-:-:S05]  /*1100*/  @!P2 LOP3.LUT R2, R2, 0x8000, RZ, 0xb8, !PT ;  /* 0x000080000202a812 */ /* 0x002fca00078eb8ff */
[----:B------:R1:W-:Y:S02]  /*1110*/  @!P2 STS [UR12+0x8], R2 ;  /* 0x00000802ff00a988 */ /* 0x0003e4000800080c */
.L_x_44:
[----:B------:R-:W-:Y:S05]  /*1120*/  BSYNC B3 ;  /* 0x0000000000037941 */ /* 0x000fea0003800000 */
.L_x_39:
[----:B------:R-:W-:Y:S05]  /*1130*/  WARPSYNC.ALL ;  /* 0x0000000000007948 */ /* 0x000fea0003800000 */
[----:B------:R-:W-:Y:S01]  /*1140*/  UIADD3 UR5, UR5, 0x100, URZ ;  /* 0x0000010005057890 */ /* 0x000fe2000fffe03f */
[----:B------:R-:W-:Y:S02]  /*1150*/  ISETP.GE.AND P1, PT, R8, 0x1, PT ;  /* 0x000000010800780c */ /* 0x000fe40003f26270 */
[----:B------:R-:W-:Y:S02]  /*1160*/  CS2R R24, SRZ ;  /* 0x0000000000187805 */ /* 0x000fe4000001ff00 */
[----:B------:R-:W-:Y:S01]  /*1170*/  CS2R R26, SRZ ;  /* 0x00000000001a7805 */ /* 0x000fe2000001ff00 */
[----:B------:R-:W-:Y:S01]  /*1180*/  UIADD3 UR28, UP0, UR5, UR28, URZ ;  /* 0x0000001c051c7290 */ /* 0x000fe2000ff1e03f */
[----:B------:R-:W-:-:S02]  /*1190*/  CS2R R28, SRZ ;  /* 0x00000000001c7805 */ /* 0x000fc4000001ff00 */
[----:B------:R-:W-:Y:S02]  /*11a0*/  CS2R R30, SRZ ;  /* 0x00000000001e7805 */ /* 0x000fe4000001ff00 */
[----:B------:R-:W-:Y:S01]  /*11b0*/  CS2R R32, SRZ ;  /* 0x0000000000207805 */ /* 0x000fe2000001ff00 */
[----:B------:R-:W-:Y:S01]  /*11c0*/  ULEA.HI.X.SX32 UR29, UR5, UR29, 0x1, UP0 ;  /* 0x0000001d051d7291 */ /* 0x000fe200080f0e3f */
[----:B------:R-:W-:Y:S01]  /*11d0*/  IMAD.MOV.U32 R34, RZ, RZ, RZ ;  /* 0x000000ffff227224 */ /* 0x000fe200078e00ff */
[----:B------:R-:W-:Y:S10]  /*11e0*/  @P0 BRA `(.L_x_45) ;  /* 0x0000000000280947 */ /* 0x000ff40003800000 */
[----:B-12---:R-:W5:Y:S01]  /*11f0*/  S2R R2, SR_LANEID ;  /* 0x0000000000027919 */ /* 0x006f620000000000 */
[----:B------:R-:W-:Y:S05]  /*1200*/  WARPSYNC.ALL ;  /* 0x0000000000007948 */ /* 0x000fea0003800000 */
[----:B-----5:R-:W-:-:S05]  /*1210*/  IMAD.SHL.U32 R4, R2, 0x4, RZ ;  /* 0x0000000402047824 */ /* 0x020fca00078e00ff */
[----:B------:R-:W1:Y:S01]  /*1220*/  LDS R5, [R4+UR12] ;  /* 0x0000000c04057984 */ /* 0x000e620008000800 */
[----:B------:R-:W-:-:S05]  /*1230*/  IADD3 R2, P3, R4, UR28, RZ ;  /* 0x0000001c04027c10 */ /* 0x000fca000ff7e0ff */
[----:B----4-:R-:W-:-:S05]  /*1240*/  IMAD.X R3, RZ, RZ, UR29, P3 ;  /* 0x0000001dff037e24 */ /* 0x010fca00098e06ff */
[----:B-1----:R1:W2:Y:S01]  /*1250*/  ATOMG.E.EXCH.STRONG.GPU PT, RZ, [R2], R5 ;  /* 0x0000000502ff73a8 */ /* 0x0022a200041ee100 */
[----:B------:R-:W-:-:S04]  /*1260*/  DEPBAR {5,4,3,2,1,0} ;  /* 0x0000003f0000791a */ /* 0x000fc80000000000 */
[----:B------:R1:W-:Y:S01]  /*1270*/  UTMACCTL.IV [UR28] ;  /* 0x000000001c0079b9 */ /* 0x0003e20008000000 */
[----:B------:R-:W-:Y:S01]  /*1280*/  NOP ;  /* 0x0000000000007918 */ /* 0x000fe20000000000 */
.L_x_45:
[----:B------:R-:W-:Y:S05]  /*1290*/  @P0 BRA `(.L_x_46) ;  /* 0x00000000000c0947 */ /* 0x000fea0003800000 */
[----:B------:R0:W-:Y:S01]  /*12a0*/  UTMACMDFLUSH ;  /* 0x00000000000079b7 */ /* 0x0001e20000000000 */
[----:B------:R-:W-:Y:S05]  /*12b0*/  @P0 BRA `(.L_x_46) ;  /* 0x0000000000040947 */ /* 0x000fea0003800000 */
[----:B------:R-:W-:-:S04]  /*12c0*/  DEPBAR.LE SB0, 0x0 ;  /* 0x000080000000791a */ /* 0x000fc80000000000 */
.L_x_46:
[----:B------:R-:W-:Y:S05]  /*12d0*/  WARPSYNC.ALL ;  /* 0x0000000000007948 */ /* 0x000fea0003800000 */
[----:B--2---:R-:W-:Y:S01]  /*12e0*/  BAR.SYNC.DEFER_BLOCKING 0x0 ;  /* 0x0000000000007b1d */ /* 0x004fe20000010000 */
[----:B------:R-:W-:Y:S01]  /*12f0*/  USHF.L.U32 UR19, UR31, 0x6, URZ ;  /* 0x000000061f137899 */ /* 0x000fe2000800063f */
[----:B------:R-:W-:Y:S01]  /*1300*/  IMAD.MOV.U32 R35, RZ, RZ, RZ ;  /* 0x000000ffff237224 */ /* 0x000fe200078e00ff */
[----:B------:R-:W-:Y:S02]  /*1310*/  CS2R R36, SRZ ;  /* 0x0000000000247805 */ /* 0x000fe4000001ff00 */
[----:B------:R-:W-:-:S02]  /*1320*/  CS2R R38, SRZ ;  /* 0x0000000000267805 */ /* 0x000fc4000001ff00 */
[----:B------:R-:W-:Y:S01]  /*1330*/  CS2R R40, SRZ ;  /* 0x0000000000287805 */ /* 0x000fe2000001ff00 */
[----:B------:R-:W-:Y:S01]  /*1340*/  VOTEU.ALL UP0, P2 ;  /* 0x00000000003f7886 */ /* 0x000fe20001000000 */
[----:B------:R-:W-:Y:S01]  /*1350*/  UMOV UR6, 0x1 ;  /* 0x0000000100067882 */ /* 0x000fe20000000000 */
[----:B------:R-:W-:Y:S01]  /*1360*/  VOTEU.ALL UP1, P2 ;  /* 0x00000000003f7886 */ /* 0x000fe20001020000 */
[----:B------:R-:W-:Y:S01]  /*1370*/  VOTEU.ALL UP2, P2 ;  /* 0x00000000003f7886 */ /* 0x000fe20001040000 */
[----:B------:R-:W-:Y:S01]  /*1380*/  VOTEU.ALL UP3, P2 ;  /* 0x00000000003f7886 */ /* 0x000fe20001060000 */
[----:B------:R-:W-:-:S04]  /*1390*/  @!UP0 UIADD3 UR8, -UR6, 0x100000, URZ ;  /* 0x0010000006088890 */ /* 0x000fc8000fffe13f */
[----:B------:R-:W-:Y:S02]  /*13a0*/  @!UP0 USHF.L.U32 UR9, UR8, 0xb, URZ ;  /* 0x0000000b08098899 */ /* 0x000fe4000800063f */
[----:B------:R-:W-:Y:S01]  /*13b0*/  @!UP0 USHF.L.U32 UR8, UR8, 0x1, URZ ;  /* 0x0000000108088899 */ /* 0x000fe2000800063f */
[----:B------:R-:W-:Y:S01]  /*13c0*/  CS2R R42, SRZ ;  /* 0x00000000002a7805 */ /* 0x000fe2000001ff00 */
        /* <DEDUP_REMOVED lines=12> */
[----:B------:R-:W-:Y:S01]  /*1490*/  VOTEU.ALL UP0, P2 ;  /* 0x00000000003f7886 */ /* 0x000fe20001000000 */
[----:B------:R-:W-:Y:S02]  /*14a0*/  CS2R R50, SRZ ;  /* 0x0000000000327805 */ /* 0x000fe4000001ff00 */
[----:B------:R-:W-:Y:S02]  /*14b0*/  CS2R R52, SRZ ;  /* 0x0000000000347805 */ /* 0x000fe4000001ff00 */
[----:B------:R-:W-:Y:S01]  /*14c0*/  CS2R R54, SRZ ;  /* 0x0000000000367805 */ /* 0x000fe2000001ff00 */
[----:B------:R-:W2:Y:S02]  /*14d0*/  FENCE.VIEW.ASYNC.S ;  /* 0x00000000000073c6 */ /* 0x000ea40000000000 */
[----:B--2---:R-:W2:Y:S02]  /*14e0*/  @!UP0 SYNCS.EXCH.64 URZ, [UR12+0x8000], UR8 ;  /* 0x008000080c3f85b2 */ /* 0x004ea40008000100 */
[----:B--2---:R-:W-:Y:S06]  /*14f0*/  BAR.SYNC.DEFER_BLOCKING 0x0 ;  /* 0x0000000000007b1d */ /* 0x004fec0000010000 */
[----:B------:R2:W4:Y:S02]  /*1500*/  @!UP1 SYNCS.EXCH.64 URZ, [UR12+0x8008], UR10 ;  /* 0x0080080a0c3f95b2 */ /* 0x0005240008000100 */
[----:B----4-:R-:W-:Y:S01]  /*1510*/  BAR.SYNC.DEFER_BLOCKING 0x0 ;  /* 0x0000000000007b1d */ /* 0x010fe20000010000 */
[----:B--2---:R-:W-:-:S05]  /*1520*/  USHF.L.U32 UR10, UR30, 0x6, URZ ;  /* 0x000000061e0a7899 */ /* 0x004fca000800063f */
[----:B------:R2:W4:Y:S02]  /*1530*/  @!UP2 SYNCS.EXCH.64 URZ, [UR12+0x8010], UR14 ;  /* 0x0080100e0c3fa5b2 */ /* 0x0005240008000100 */
[----:B----4-:R-:W-:Y:S06]  /*1540*/  BAR.SYNC.DEFER_BLOCKING 0x0 ;  /* 0x0000000000007b1d */ /* 0x010fec0000010000 */
[----:B------:R2:W4:Y:S01]  /*1550*/  @!UP3 SYNCS.EXCH.64 URZ, [UR12+0x8018], UR6 ;  /* 0x008018060c3fb5b2 */ /* 0x0005220008000100 */
[----:B------:R-:W-:Y:S05]  /*1560*/  @!P1 BRA `(.L_x_47) ;  /* 0x00000004003c9947 */ /* 0x000fea0003800000 */
[----:B------:R-:W-:Y:S02]  /*1570*/  CS2R R24, SRZ ;  /* 0x0000000000187805 */ /* 0x000fe4000001ff00 */
[----:B------:R-:W-:Y:S02]  /*1580*/  CS2R R26, SRZ ;  /* 0x00000000001a7805 */ /* 0x000fe4000001ff00 */
[----:B------:R-:W-:Y:S02]  /*1590*/  CS2R R28, SRZ ;  /* 0x00000000001c7805 */ /* 0x000fe4000001ff00 */
[----:B------:R-:W-:Y:S02]  /*15a0*/  CS2R R30, SRZ ;  /* 0x00000000001e7805 */ /* 0x000fe4000001ff00 */
[----:B------:R-:W-:Y:S02]  /*15b0*/  CS2R R32, SRZ ;  /* 0x0000000000207805 */ /* 0x000fe4000001ff00 */
[----:B------:R-:W-:-:S02]  /*15c0*/  CS2R R34, SRZ ;  /* 0x0000000000227805 */ /* 0x000fc4000001ff00 */
        /* <DEDUP_REMOVED lines=9> */
[----:B------:R-:W-:Y:S01]  /*1660*/  CS2R R54, SRZ ;  /* 0x0000000000367805 */ /* 0x000fe2000001ff00 */
[----:B------:R-:W-:Y:S01]  /*1670*/  UMOV UR5, URZ ;  /* 0x0000003f00057c82 */ /* 0x000fe20008000000 */
[----:B------:R-:W-:-:S05]  /*1680*/  UMOV UR18, URZ ;  /* 0x0000003f00127c82 */ /* 0x000fca0008000000 */
.L_x_49:
[----:B----4-:R-:W-:Y:S01]  /*1690*/  BAR.SYNC.DEFER_BLOCKING 0x0 ;  /* 0x0000000000007b1d */ /* 0x010fe20000010000 */
[----:B------:R-:W-:Y:S01]  /*16a0*/  ULEA UR13, UR5, UR12, 0x3 ;  /* 0x0000000c050d7291 */ /* 0x000fe2000f8e183f */
[----:B-1----:R-:W-:Y:S01]  /*16b0*/  @!P2 IMAD.MOV.U32 R2, RZ, RZ, 0x2000 ;  /* 0x00002000ff02a424 */ /* 0x002fe200078e00ff */
[----:B------:R-:W-:Y:S01]  /*16c0*/  ELECT P0, URZ, PT ;  /* 0x00000000003f782f */ /* 0x000fe20003800000 */
[----:B------:R-:W-:-:S03]  /*16d0*/  ULEA UR16, UR5, UR12, 0xc ;  /* 0x0000000c05107291 */ /* 0x000fc6000f8e603f */
[----:B------:R-:W-:Y:S02]  /*16e0*/  ISETP.LT.U32.AND P0, PT, R6, 0x20, P0 ;  /* 0x000000200600780c */ /* 0x000fe40000701070 */
[----:B------:R-:W-:Y:S01]  /*16f0*/  ELECT P1, URZ, PT ;  /* 0x00000000003f782f */ /* 0x000fe20003820000 */
[----:B------:R-:W-:-:S03]  /*1700*/  UIADD3 UR8, UR16, 0x4000, URZ ;  /* 0x0000400010087890 */ /* 0x000fc6000fffe03f */
[----:B------:R-:W-:Y:S01]  /*1710*/  ISETP.LT.U32.AND P1, PT, R6, 0x20, P1 ;  /* 0x000000200600780c */ /* 0x000fe20000f21070 */
[----:B------:R-:W-:-:S06]  /*1720*/  UMOV UR11, UR18 ;  /* 0x00000012000b7c82 */ /* 0x000fcc0008000000 */
[----:B------:R-:W-:Y:S01]  /*1730*/  VOTEU.ANY UP0, P0 ;  /* 0x00000000003f7886 */ /* 0x000fe20000000100 */
[----:B------:R-:W-:Y:S01]  /*1740*/  VOTEU.ANY UP2, P0 ;  /* 0x00000000003f7886 */ /* 0x000fe20000040100 */
[----:B------:R1:W-:Y:S01]  /*1750*/  @!P2 SYNCS.ARRIVE.TRANS64 RZ, [UR13+0x8000], R2 ;  /* 0x00800002ffffa9a7 */ /* 0x0003e2000800000d */
[----:B------:R4:W-:Y:S06]  /*1760*/  MEMBAR.ALL.CTA ;  /* 0x0000000000007992 */ /* 0x0009ec0000008000 */
[----:B----4-:R-:W4:Y:S01]  /*1770*/  FENCE.VIEW.ASYNC.S ;  /* 0x00000000000073c6 */ /* 0x010f220000000000 */
[----:B------:R-:W-:Y:S01]  /*1780*/  @UP0 UIADD3 UR17, UR13, 0x8000, URZ ;  /* 0x000080000d110890 */ /* 0x000fe2000fffe03f */
[----:B--2---:R-:W-:Y:S01]  /*1790*/  @UP0 UMOV UR6, UR24 ;  /* 0x0000001800060c82 */ /* 0x004fe20008000000 */
[----:B------:R-:W-:Y:S01]  /*17a0*/  @UP0 UMOV UR7, UR25 ;  /* 0x0000001900070c82 */ /* 0x000fe20008000000 */
[----:B----4-:R-:W-:Y:S01]  /*17b0*/  VOTEU.ANY UP1, P1 ;  /* 0x00000000003f7886 */ /* 0x010fe20000820100 */
[----:B------:R-:W-:Y:S01]  /*17c0*/  VOTEU.ANY UP3, P1 ;  /* 0x00000000003f7886 */ /* 0x000fe20000860100 */
[----:B-1----:R-:W-:-:S03]  /*17d0*/  IMAD.U32 R2, RZ, RZ, UR4 ;  /* 0x00000004ff027e24 */ /* 0x002fc6000f8e00ff */
[----:B------:R-:W-:Y:S01]  /*17e0*/  @UP1 UIADD3 UR9, UR13, 0x8000, URZ ;  /* 0x000080000d091890 */ /* 0x000fe2000fffe03f */
[----:B------:R-:W-:Y:S01]  /*17f0*/  @UP1 UMOV UR14, UR26 ;  /* 0x0000001a000e1c82 */ /* 0x000fe20008000000 */
[----:B------:R-:W-:Y:S01]  /*1800*/  @UP1 UMOV UR15, UR27 ;  /* 0x0000001b000f1c82 */ /* 0x000fe20008000000 */
[----:B------:R-:W-:Y:S01]  /*1810*/  SHF.L.U32 R2, R2, 0x1f, RZ ;  /* 0x0000001f02027819 */ /* 0x000fe200000006ff */
[----:B------:R-:W-:Y:S06]  /*1820*/  BAR.SYNC.DEFER_BLOCKING 0x0 ;  /* 0x0000000000007b1d */ /* 0x000fec0000010000 */
[----:B------:R1:W-:Y:S02]  /*1830*/  @UP2 UTMALDG.2D [UR16], [UR6] ;  /* 0x00000010060025b4 */ /* 0x0003e40008008000 */
[----:B------:R-:W-:Y:S06]  /*1840*/  BAR.SYNC.DEFER_BLOCKING 0x0 ;  /* 0x0000000000007b1d */ /* 0x000fec0000010000 */
[----:B------:R1:W-:Y:S02]  /*1850*/  @UP3 UTMALDG.2D [UR8], [UR14] ;  /* 0x000000080e0035b4 */ /* 0x0003e40008008000 */
[----:B------:R-:W-:Y:S06]  /*1860*/  BAR.SYNC.DEFER_BLOCKING 0x0 ;  /* 0x0000000000007b1d */ /* 0x000fec0000010000 */
[----:B------:R-:W2:Y:S02]  /*1870*/  SYNCS.PHASECHK.TRANS64.TRYWAIT P0, [UR13+0x8000], R2 ;  /* 0x00800002ff0075a7 */ /* 0x000ea4000800014d */
[----:B-12---:R-:W-:Y:S05]  /*1880*/  @!P0 BRA `(.L_x_48) ;  /* 0x0000000400648947 */ /* 0x006fea0003800000 */
.L_x_50:
[----:B------:R-:W-:Y:S01]  /*1890*/  USHF.R.U32.HI UR6, URZ, 0x4, UR16 ;  /* 0x000000043f067899 */ /* 0x000fe20008011610 */
[----:B------:R-:W-:Y:S02]  /*18a0*/  WARPGROUP.DEPBAR.LE gsb0, 0x0 ;  /* 0x00008000000079c5 */ /* 0x000fe40000010000 */
[----:B------:R-:W-:Y:S01]  /*18b0*/  USHF.R.U32.HI UR8, URZ, 0x4, UR8 ;  /* 0x000000043f087899 */ /* 0x000fe20008011608 */
[----:B------:R-:W-:Y:S01]  /*18c0*/  WARPGROUP.ARRIVE ;  /* 0x00000000000079c5 */ /* 0x000fe20000000000 */
[----:B------:R-:W-:Y:S01]  /*18d0*/  USGXT.U32 UR6, UR6, 0xe ;  /* 0x0000000e0606789a */ /* 0x000fe20008000000 */
[----:B------:R-:W1:Y:S01]  /*18e0*/  LDC R2, c[0x0][0x230] ;  /* 0x00008c00ff027b82 */ /* 0x000e620000000800 */
[----:B------:R-:W-:Y:S01]  /*18f0*/  USGXT.U32 UR8, UR8, 0xe ;  /* 0x0000000e0808789a */ /* 0x000fe20008000000 */
[----:B------:R-:W-:Y:S01]  /*1900*/  UMOV UR21, 0x80000020 ;  /* 0x8000002000157882 */ /* 0x000fe20000000000 */
[----:B------:R-:W-:Y:S01]  /*1910*/  UMOV UR23, 0x40000040 ;  /* 0x4000004000177882 */ /* 0x000fe20000000000 */
[----:B------:R-:W-:-:S02]  /*1920*/  UIADD3 UR18, UR18, 0x20, URZ ;  /* 0x0000002012127890 */ /* 0x000fc4000fffe03f */
[----:B------:R-:W-:Y:S02]  /*1930*/  UMOV UR20, UR6 ;  /* 0x0000000600147c82 */ /* 0x000fe40008000000 */
[----:B------:R-:W-:Y:S01]  /*1940*/  UMOV UR22, UR8 ;  /* 0x0000000800167c82 */ /* 0x000fe20008000000 */
[----:B------:R-:W-:Y:S01]  /*1950*/  UIADD3 UR5, UR5, 0x1, URZ ;  /* 0x0000000105057890 */ /* 0x000fe2000fffe03f */
[----:B------:R-:W-:Y:S01]  /*1960*/  HGMMA.64x64x16.F32 R24, gdesc[UR20].tnspB, R24 ;  /* 0x40e00000141879f0 */ /* 0x000fe20008700818 */
[----:B------:R-:W-:Y:S01]  /*1970*/  UMOV UR20, 0xfffffffe ;  /* 0xfffffffe00147882 */ /* 0x000fe20000000000 */
[----:B------:R-:W-:Y:S01]  /*1980*/  UMOV UR21, 0x7fffffdf ;  /* 0x7fffffdf00157882 */ /* 0x000fe20000000000 */
[----:B------:R-:W-:Y:S01]  /*1990*/  UMOV UR22, 0x80 ;  /* 0x0000008000167882 */ /* 0x000fe20000000000 */
[----:B------:R-:W-:Y:S01]  /*19a0*/  UMOV UR23, 0x40000040 ;  /* 0x4000004000177882 */ /* 0x000fe20000000000 */
[----:B------:R-:W-:Y:S01]  /*19b0*/  UMOV UR7, URZ ;  /* 0x0000003f00077c82 */ /* 0x000fe20008000000 */
[----:B------:R-:W-:Y:S01]  /*19c0*/  UMOV UR9, URZ ;  /* 0x0000003f00097c82 */ /* 0x000fe20008000000 */
[----:B------:R-:W-:-:S02]  /*19d0*/  UIADD3.64 UR20, UR6, -UR20, URZ ;  /* 0x8000001406147297 */ /* 0x000fc4000fffe03f */
[----:B------:R-:W-:Y:S02]  /*19e0*/  UIADD3.64 UR22, UR8, UR22, URZ ;  /* 0x0000001608167297 */ /* 0x000fe4000fffe03f */
[----:B------:R-:W-:Y:S01]  /*19f0*/  UISETP.NE.U32.AND UP0, UPT, UR5, 0x4, UPT ;  /* 0x000000040500788c */ /* 0x000fe2000bf05070 */
[----:B-1----:R-:W-:-:S03]  /*1a00*/  ISETP.LE.AND P0, PT, R2, UR18, PT ;  /* 0x0000001202007c0c */ /* 0x002fc6000bf03270 */
[----:B------:R-:W-:Y:S02]  /*1a10*/  USEL UR6, URZ, 0x1, UP0 ;  /* 0x000000013f067887 */ /* 0x000fe40008000000 */
[----:B------:R-:W-:Y:S02]  /*1a20*/  USEL UR5, UR5, URZ, UP0 ;  /* 0x0000003f05057287 */ /* 0x000fe40008000000 */
[----:B------:R-:W-:Y:S01]  /*1a30*/  ULOP3.LUT UR4, UR4, UR6, URZ, 0x3c, !UPT ;  /* 0x0000000604047292 */ /* 0x000fe2000f8e3c3f */
[----:B------:R-:W-:Y:S05]  /*1a40*/  HGMMA.64x64x16.F32 R24, gdesc[UR20].tnspB, R24, gsb0 ;  /* 0x40e00000141879f0 */ /* 0x000fea0008000818 */
[----:B------:R-:W-:Y:S06]  /*1a50*/  @!P0 BRA `(.L_x_49) ;  /* 0xfffffffc000c8947 */ /* 0x000fec000383ffff */
.L_x_47:
[----:B------:R-:W-:Y:S02]  /*1a60*/  WARPGROUP.DEPBAR.LE gsb0, 0x0 ;  /* 0x00008000000079c5 */ /* 0x000fe40000010000 */
[----:B----4-:R-:W-:Y:S01]  /*1a70*/  BAR.SYNC.DEFER_BLOCKING 0x0 ;  /* 0x0000000000007b1d */ /* 0x010fe20000010000 */
[C---:B-1----:R-:W-:Y:S01]  /*1a80*/  IMAD.SHL.U32 R2, R0.reuse, 0x80, RZ ;  /* 0x0000008000027824 */ /* 0x042fe200078e00ff */
[----:B------:R-:W-:Y:S01]  /*1a90*/  F2FP.F16.F32.PACK_AB R24, R25, R24 ;  /* 0x000000181918723e */ /* 0x000fe200000000ff */
[----:B------:R-:W-:Y:S01]  /*1aa0*/  IMAD.SHL.U32 R3, R0, 0x40, RZ ;  /* 0x0000004000037824 */ /* 0x000fe200078e00ff */
[----:B------:R-:W-:Y:S02]  /*1ab0*/  F2FP.F16.F32.PACK_AB R25, R27, R26 ;  /* 0x0000001a1b19723e */ /* 0x000fe400000000ff */
[----:B------:R-:W-:Y:S02]  /*1ac0*/  ELECT P0, URZ, PT ;  /* 0x00000000003f782f */ /* 0x000fe40003800000 */
[----:B------:R-:W-:Y:S01]  /*1ad0*/  LOP3.LUT R2, R2, 0x780, RZ, 0xc0, !PT ;  /* 0x0000078002027812 */ /* 0x000fe200078ec0ff */
[----:B------:R-:W-:Y:S01]  /*1ae0*/  UMOV UR13, UR10 ;  /* 0x0000000a000d7c82 */ /* 0x000fe20008000000 */
[----:B------:R-:W-:Y:S01]  /*1af0*/  F2FP.F16.F32.PACK_AB R32, R33, R32 ;  /* 0x000000202120723e */ /* 0x000fe200000000ff */
[----:B--2---:R-:W-:Y:S01]  /*1b00*/  UMOV UR14, UR19 ;  /* 0x00000013000e7c82 */ /* 0x004fe20008000000 */
[----:B-----5:R-:W-:Y:S01]  /*1b10*/  LOP3.LUT R4, R2, 0x1800, R3, 0xf8, !PT ;  /* 0x0000180002047812 */ /* 0x020fe200078ef803 */
[----:B------:R-:W-:Y:S01]  /*1b20*/  IMAD.SHL.U32 R2, R0, 0x10, RZ ;  /* 0x0000001000027824 */ /* 0x000fe200078e00ff */
[----:B------:R-:W-:-:S02]  /*1b30*/  F2FP.F16.F32.PACK_AB R26, R29, R28 ;  /* 0x0000001c1d1a723e */ /* 0x000fc400000000ff */
[----:B------:R-:W-:Y:S02]  /*1b40*/  F2FP.F16.F32.PACK_AB R27, R31, R30 ;  /* 0x0000001e1f1b723e */ /* 0x000fe400000000ff */
[----:B------:R-:W-:Y:S02]  /*1b50*/  LOP3.LUT R3, R2, 0x70, RZ, 0xc0, !PT ;  /* 0x0000007002037812 */ /* 0x000fe400078ec0ff */
[----:B------:R-:W-:Y:S02]  /*1b60*/  F2FP.F16.F32.PACK_AB R33, R35, R34 ;  /* 0x000000222321723e */ /* 0x000fe400000000ff */
[----:B------:R-:W-:Y:S02]  /*1b70*/  LOP3.LUT R3, R3, 0x10, R0, 0x78, !PT ;  /* 0x0000001003037812 */ /* 0x000fe400078e7800 */
[----:B------:R-:W-:Y:S01]  /*1b80*/  F2FP.F16.F32.PACK_AB R40, R41, R40 ;  /* 0x000000282928723e */ /* 0x000fe200000000ff */
[----:B------:R-:W1:Y:S02]  /*1b90*/  @!P2 SYNCS.CCTL.IV [UR12+0x8000] ;  /* 0x00800000ff00a9b1 */ /* 0x000e64000800000c */
[----:B-1----:R-:W-:Y:S01]  /*1ba0*/  BAR.SYNC.DEFER_BLOCKING 0x0 ;  /* 0x0000000000007b1d */ /* 0x002fe20000010000 */
[----:B------:R-:W-:-:S02]  /*1bb0*/  LOP3.LUT R3, R4, R3, RZ, 0xfc, !PT ;  /* 0x0000000304037212 */ /* 0x000fc400078efcff */
[----:B------:R-:W-:Y:S02]  /*1bc0*/  F2FP.F16.F32.PACK_AB R34, R37, R36 ;  /* 0x000000242522723e */ /* 0x000fe400000000ff */
[C---:B------:R-:W-:Y:S01]  /*1bd0*/  LOP3.LUT R2, R3.reuse, 0x20, RZ, 0x3c, !PT ;  /* 0x0000002003027812 */ /* 0x040fe200078e3cff */
[C---:B------:R-:W-:Y:S01]  /*1be0*/  VIADD R0, R3.reuse, UR12 ;  /* 0x0000000c03007c36 */ /* 0x040fe20008000000 */
[C---:B------:R-:W-:Y:S02]  /*1bf0*/  LOP3.LUT R4, R3.reuse, 0x40, RZ, 0x3c, !PT ;  /* 0x0000004003047812 */ /* 0x040fe400078e3cff */
[----:B------:R-:W-:Y:S01]  /*1c00*/  LOP3.LUT R3, R3, 0x60, RZ, 0x3c, !PT ;  /* 0x0000006003037812 */ /* 0x000fe200078e3cff */
[----:B------:R-:W-:Y:S01]  /*1c10*/  VIADD R2, R2, UR12 ;  /* 0x0000000c02027c36 */ /* 0x000fe20008000000 */
[----:B------:R-:W-:Y:S01]  /*1c20*/  F2FP.F16.F32.PACK_AB R35, R39, R38 ;  /* 0x000000262723723e */ /* 0x000fe200000000ff */
[----:B------:R-:W-:Y:S01]  /*1c30*/  VIADD R4, R4, UR12 ;  /* 0x0000000c04047c36 */ /* 0x000fe20008000000 */
[----:B------:R-:W-:Y:S01]  /*1c40*/  F2FP.F16.F32.PACK_AB R41, R43, R42 ;  /* 0x0000002a2b29723e */ /* 0x000fe200000000ff */
[----:B------:R-:W-:Y:S01]  /*1c50*/  VIADD R3, R3, UR12 ;  /* 0x0000000c03037c36 */ /* 0x000fe20008000000 */
[----:B------:R-:W-:-:S02]  /*1c60*/  F2FP.F16.F32.PACK_AB R48, R49, R48 ;  /* 0x000000303130723e */ /* 0x000fc400000000ff */
[----:B------:R-:W-:Y:S02]  /*1c70*/  F2FP.F16.F32.PACK_AB R42, R45, R44 ;  /* 0x0000002c2d2a723e */ /* 0x000fe400000000ff */
[----:B------:R-:W-:Y:S02]  /*1c80*/  F2FP.F16.F32.PACK_AB R43, R47, R46 ;  /* 0x0000002e2f2b723e */ /* 0x000fe400000000ff */
[----:B------:R-:W-:Y:S02]  /*1c90*/  F2FP.F16.F32.PACK_AB R49, R51, R50 ;  /* 0x000000323331723e */ /* 0x000fe400000000ff */
[----:B------:R-:W-:Y:S01]  /*1ca0*/  F2FP.F16.F32.PACK_AB R50, R53, R52 ;  /* 0x000000343532723e */ /* 0x000fe200000000ff */
[----:B------:R-:W1:Y:S02]  /*1cb0*/  @!P2 SYNCS.CCTL.IV [UR12+0x8008] ;  /* 0x00800800ff00a9b1 */ /* 0x000e64000800000c */
[----:B-1----:R-:W-:Y:S01]  /*1cc0*/  BAR.SYNC.DEFER_BLOCKING 0x0 ;  /* 0x0000000000007b1d */ /* 0x002fe20000010000 */
[----:B------:R-:W-:-:S02]  /*1cd0*/  F2FP.F16.F32.PACK_AB R51, R55, R54 ;  /* 0x000000363733723e */ /* 0x000fc400000000ff */
[----:B------:R-:W-:-:S13]  /*1ce0*/  ISETP.LT.U32.AND P0, PT, R6, 0x20, P0 ;  /* 0x000000200600780c */ /* 0x000fda0000701070 */
[----:B------:R-:W-:Y:S01]  /*1cf0*/  VOTEU.ANY UP0, P0 ;  /* 0x00000000003f7886 */ /* 0x000fe20000000100 */
[----:B------:R-:W-:-:S04]  /*1d00*/  VOTEU.ANY UP1, P0 ;  /* 0x00000000003f7886 */ /* 0x000fc80000020100 */
[----:B------:R-:W-:Y:S01]  /*1d10*/  @UP0 UMOV UR6, UR28 ;  /* 0x0000001c00060c82 */ /* 0x000fe20008000000 */
[----:B------:R-:W-:Y:S01]  /*1d20*/  @UP0 UMOV UR7, UR29 ;  /* 0x0000001d00070c82 */ /* 0x000fe20008000000 */
[----:B------:R-:W1:Y:S02]  /*1d30*/  @!P2 SYNCS.CCTL.IV [UR12+0x8010] ;  /* 0x00801000ff00a9b1 */ /* 0x000e64000800000c */
[----:B-1----:R-:W-:Y:S06]  /*1d40*/  BAR.SYNC.DEFER_BLOCKING 0x0 ;  /* 0x0000000000007b1d */ /* 0x002fec0000010000 */
[----:B------:R-:W1:Y:S02]  /*1d50*/  @!P2 SYNCS.CCTL.IV [UR12+0x8018] ;  /* 0x00801800ff00a9b1 */ /* 0x000e64000800000c */
[----:B-1----:R-:W-:Y:S04]  /*1d60*/  STSM.16.M88.4 [R0], R24 ;  /* 0x0000001800007844 */ /* 0x002fe80000000200 */
[----:B------:R-:W-:Y:S04]  /*1d70*/  STSM.16.M88.4 [R2], R32 ;  /* 0x0000002002007844 */ /* 0x000fe80000000200 */
[----:B------:R-:W-:Y:S04]  /*1d80*/  STSM.16.M88.4 [R4], R40 ;  /* 0x0000002804007844 */ /* 0x000fe80000000200 */
[----:B------:R-:W-:Y:S01]  /*1d90*/  STSM.16.M88.4 [R3], R48 ;  /* 0x0000003003007844 */ /* 0x000fe20000000200 */
[----:B------:R1:W-:Y:S06]  /*1da0*/  MEMBAR.ALL.CTA ;  /* 0x0000000000007992 */ /* 0x0003ec0000008000 */
[----:B-1----:R-:W1:Y:S02]  /*1db0*/  FENCE.VIEW.ASYNC.S ;  /* 0x00000000000073c6 */ /* 0x002e640000000000 */
[----:B-1----:R-:W-:Y:S06]  /*1dc0*/  BAR.SYNC.DEFER_BLOCKING 0x0 ;  /* 0x0000000000007b1d */ /* 0x002fec0000010000 */
[----:B------:R1:W-:Y:S01]  /*1dd0*/  @UP1 UTMASTG.2D [UR12], [UR6] ;  /* 0x0000000c060013b5 */ /* 0x0003e20008008000 */
[----:B------:R0:W-:Y:S01]  /*1de0*/  UTMACMDFLUSH ;  /* 0x00000000000079b7 */ /* 0x0001e20000000000 */
[----:B------:R-:W-:-:S04]  /*1df0*/  DEPBAR.LE SB0, 0x0 ;  /* 0x000080000000791a */ /* 0x000fc80000000000 */
[----:B------:R-:W-:Y:S06]  /*1e00*/  BAR.SYNC.DEFER_BLOCKING 0x0 ;  /* 0x0000000000007b1d */ /* 0x000fec0000010000 */
[----:B-1----:R-:W-:Y:S05]  /*1e10*/  EXIT ;  /* 0x000000000000794d */ /* 0x002fea0003800000 */
.L_x_48:
[----:B------:R-:W1:Y:S02]  /*1e20*/  SYNCS.PHASECHK.TRANS64.TRYWAIT P0, [UR13+0x8000], R2 ;  /* 0x00800002ff0075a7 */ /* 0x000e64000800014d */
[----:B-1----:R-:W-:Y:S05]  /*1e30*/  @!P0 BRA `(.L_x_48) ;  /* 0xfffffffc00f88947 */ /* 0x002fea000383ffff */
[----:B------:R-:W-:Y:S05]  /*1e40*/  BRA `(.L_x_50) ;  /* 0xfffffff800907947 */ /* 0x000fea000383ffff */
.L_x_51:
[----:B------:R-:W-:-:S00]  /*1e50*/  BRA `(.L_x_51) ;  /* 0xfffffffc00fc7947 */ /* 0x000fc0000383ffff */
[----:B------:R-:W-:-:S00]  /*1e60*/  NOP ;  /* 0x0000000000007918 */ /* 0x000fc00000000000 */
        /* <DEDUP_REMOVED lines=9> */
.L_x_52:


//--------------------- .nv.shared.gluon_wgmma    --------------------------
	.section	.nv.shared.gluon_wgmma,"aw",@nobits
	.sectionflags	@""
	.align	16
	.zero		1024


//--------------------- .nv.shared.reserved.0     --------------------------
	.section	.nv.shared.reserved.0,"aw",@nobits
	.weak		__nv_reservedSMEM_offset_0_alias
	.size		__nv_reservedSMEM_offset_0_alias, 0, 0
	.other		__nv_reservedSMEM_offset_0_alias,@"STO_CUDA_RESERVED_SHARED STV_DEFAULT"
__nv_reservedSMEM_offset_0_alias:
	.zero		0


//--------------------- .nv.constant0.gluon_wgmma --------------------------
	.section	.nv.constant0.gluon_wgmma,"a",@progbits
	.sectionflags	@""
	.align	4
.nv.constant0.gluon_wgmma:
	.zero		608


//--------------------- SYMBOLS --------------------------

	.type		.nv.reservedSmem.offset0,@object
	.size		.nv.reservedSmem.offset0,0x4
